	.target	sm_90a

	.elftype	@"ET_EXEC"


//--------------------- .note.nv.tkinfo           --------------------------
	.section	.note.nv.tkinfo,"",@"SHT_NOTE"
	.sectionflags	@"SHF_NOTE_NV_TKINFO"
	.tkinfo
        /*0018*/ 	.word	0x00000002
        /*0030*/ 	.string	""
        /*0030*/ 	.string	"ptxas"
        /*0030*/ 	.string	"Cuda compilation tools, release 13.0, V13.0.88"
        /*0030*/ 	.string	"Build cuda_13.0.r13.0/compiler.36424714_0"
        /*0030*/ 	.string	"-arch sm_90a -m 64 "



//--------------------- .note.nv.cuinfo           --------------------------
	.section	.note.nv.cuinfo,"",@"SHT_NOTE"
	.sectionflags	@"SHF_NOTE_NV_CUINFO"
        /*0018*/ 	.short	0x0002
        /*001a*/ 	.short	0x005a
        /*001c*/ 	.short	0x0082
	.zero		2


//--------------------- .nv.info                  --------------------------
	.section	.nv.info,"",@"SHT_CUDA_INFO"
	.align	4


	//----- nvinfo : EIATTR_REGCOUNT
	.align		4
        /*0000*/ 	.byte	0x04, 0x2f
        /*0002*/ 	.short	(.L_15 - .L_14)
	.align		4
.L_14:
        /*0004*/ 	.word	index@(_ZN7cutlass13device_kernelINS_4gemm6kernel13GemmUniversalIN4cute5tupleIJiiiiEEENS1_10collective13CollectiveMmaINS1_34MainloopSm90TmaGmmaWarpSpecializedILi3ENS5_IJNS4_1CILi2EEENSA_ILi4EEENSA_ILi1EEEEEENS1_35KernelTmaWarpSpecializedCooperativeEEENS5_IJNSA_ILi128EEESH_NSA_ILi64EEEEEENS_6half_tENS5_IJSD_llEEESK_SL_NS4_8TiledMMAINS4_8MMA_AtomIJNS4_4SM904GMMA26MMA_64x128x16_F32F16F16_SSILNSP_5MajorE1ELSR_1ELNSP_7ScaleInE1ELSS_1EEEEEENS4_6LayoutINS5_IJSB_SD_SD_EEENS5_IJSD_NSA_ILi0EEESX_EEEEENS5_IJNS4_10UnderscoreES10_S10_EEEEENS4_23SM90_TMA_LOAD_MULTICASTENS4_14ComposedLayoutINS4_7SwizzleILi3ELi4ELi3EEENS4_18smem_ptr_flag_bitsILi16EEENSV_INS5_IJSI_NSA_ILi8EEEEEENS5_IJSD_SI_EEEEEEEvNS4_8identityES13_S1D_vS1E_EENS_8epilogue10collective6detail29Sm90TmaWarpSpecializedAdapterINS1H_15DefaultEpilogueISK_NS5_IJlSD_lEEES1L_NS1G_6thread17LinearCombinationISK_Li1EffLNS1M_9ScaleType4KindE0ELNS_15FloatRoundStyleE2ESK_EENS1_15EpilogueDefaultEEEEEvvEEEEvNT_6ParamsE)
        /*0008*/ 	.word	0x000000a8


	//----- nvinfo : EIATTR_FRAME_SIZE
	.align		4
.L_15:
        /*000c*/ 	.byte	0x04, 0x11
        /*000e*/ 	.short	(.L_17 - .L_16)
	.align		4
.L_16:
        /*0010*/ 	.word	index@(_ZN7cutlass13device_kernelINS_4gemm6kernel13GemmUniversalIN4cute5tupleIJiiiiEEENS1_10collective13CollectiveMmaINS1_34MainloopSm90TmaGmmaWarpSpecializedILi3ENS5_IJNS4_1CILi2EEENSA_ILi4EEENSA_ILi1EEEEEENS1_35KernelTmaWarpSpecializedCooperativeEEENS5_IJNSA_ILi128EEESH_NSA_ILi64EEEEEENS_6half_tENS5_IJSD_llEEESK_SL_NS4_8TiledMMAINS4_8MMA_AtomIJNS4_4SM904GMMA26MMA_64x128x16_F32F16F16_SSILNSP_5MajorE1ELSR_1ELNSP_7ScaleInE1ELSS_1EEEEEENS4_6LayoutINS5_IJSB_SD_SD_EEENS5_IJSD_NSA_ILi0EEESX_EEEEENS5_IJNS4_10UnderscoreES10_S10_EEEEENS4_23SM90_TMA_LOAD_MULTICASTENS4_14ComposedLayoutINS4_7SwizzleILi3ELi4ELi3EEENS4_18smem_ptr_flag_bitsILi16EEENSV_INS5_IJSI_NSA_ILi8EEEEEENS5_IJSD_SI_EEEEEEEvNS4_8identityES13_S1D_vS1E_EENS_8epilogue10collective6detail29Sm90TmaWarpSpecializedAdapterINS1H_15DefaultEpilogueISK_NS5_IJlSD_lEEES1L_NS1G_6thread17LinearCombinationISK_Li1EffLNS1M_9ScaleType4KindE0ELNS_15FloatRoundStyleE2ESK_EENS1_15EpilogueDefaultEEEEEvvEEEEvNT_6ParamsE)
        /*0014*/ 	.word	0x00000000


	//----- nvinfo : EIATTR_MIN_STACK_SIZE
	.align		4
.L_17:
        /*0018*/ 	.byte	0x04, 0x12
        /*001a*/ 	.short	(.L_19 - .L_18)
	.align		4
.L_18:
        /*001c*/ 	.word	index@(_ZN7cutlass13device_kernelINS_4gemm6kernel13GemmUniversalIN4cute5tupleIJiiiiEEENS1_10collective13CollectiveMmaINS1_34MainloopSm90TmaGmmaWarpSpecializedILi3ENS5_IJNS4_1CILi2EEENSA_ILi4EEENSA_ILi1EEEEEENS1_35KernelTmaWarpSpecializedCooperativeEEENS5_IJNSA_ILi128EEESH_NSA_ILi64EEEEEENS_6half_tENS5_IJSD_llEEESK_SL_NS4_8TiledMMAINS4_8MMA_AtomIJNS4_4SM904GMMA26MMA_64x128x16_F32F16F16_SSILNSP_5MajorE1ELSR_1ELNSP_7ScaleInE1ELSS_1EEEEEENS4_6LayoutINS5_IJSB_SD_SD_EEENS5_IJSD_NSA_ILi0EEESX_EEEEENS5_IJNS4_10UnderscoreES10_S10_EEEEENS4_23SM90_TMA_LOAD_MULTICASTENS4_14ComposedLayoutINS4_7SwizzleILi3ELi4ELi3EEENS4_18smem_ptr_flag_bitsILi16EEENSV_INS5_IJSI_NSA_ILi8EEEEEENS5_IJSD_SI_EEEEEEEvNS4_8identityES13_S1D_vS1E_EENS_8epilogue10collective6detail29Sm90TmaWarpSpecializedAdapterINS1H_15DefaultEpilogueISK_NS5_IJlSD_lEEES1L_NS1G_6thread17LinearCombinationISK_Li1EffLNS1M_9ScaleType4KindE0ELNS_15FloatRoundStyleE2ESK_EENS1_15EpilogueDefaultEEEEEvvEEEEvNT_6ParamsE)
        /*0020*/ 	.word	0x00000000
.L_19:


//--------------------- .nv.compat                --------------------------
	.section	.nv.compat,"",@"SHT_CUDA_COMPAT_INFO"
	.align	4
        /*0000*/ 	.byte	0x02, 0x09, 0x01, 0x00, 0x02, 0x02, 0x04, 0x00, 0x02, 0x05, 0x05, 0x00, 0x03, 0x07, 0x01, 0x01
        /*0010*/ 	.byte	0x02, 0x03, 0x01, 0x00, 0x02, 0x06, 0x01, 0x00, 0x04, 0x0b, 0x08, 0x00, 0x00, 0x00, 0x00, 0x00
        /*0020*/ 	.byte	0x00, 0x00, 0x00, 0x00


//--------------------- .nv.info._ZN7cutlass13device_kernelINS_4gemm6kernel13GemmUniversalIN4cute5tupleIJiiiiEEENS1_10collective13CollectiveMmaINS1_34MainloopSm90TmaGmmaWarpSpecializedILi3ENS5_IJNS4_1CILi2EEENSA_ILi4EEENSA_ILi1EEEEEENS1_35KernelTmaWarpSpecializedCooperativeEEENS5_IJNSA_ILi128EEESH_NSA_ILi64EEEEEENS_6half_tENS5_IJSD_llEEESK_SL_NS4_8TiledMMAINS4_8MMA_AtomIJNS4_4SM904GMMA26MMA_64x128x16_F32F16F16_SSILNSP_5MajorE1ELSR_1ELNSP_7ScaleInE1ELSS_1EEEEEENS4_6LayoutINS5_IJSB_SD_SD_EEENS5_IJSD_NSA_ILi0EEESX_EEEEENS5_IJNS4_10UnderscoreES10_S10_EEEEENS4_23SM90_TMA_LOAD_MULTICASTENS4_14ComposedLayoutINS4_7SwizzleILi3ELi4ELi3EEENS4_18smem_ptr_flag_bitsILi16EEENSV_INS5_IJSI_NSA_ILi8EEEEEENS5_IJSD_SI_EEEEEEEvNS4_8identityES13_S1D_vS1E_EENS_8epilogue10collective6detail29Sm90TmaWarpSpecializedAdapterINS1H_15DefaultEpilogueISK_NS5_IJlSD_lEEES1L_NS1G_6thread17LinearCombinationISK_Li1EffLNS1M_9ScaleType4KindE0ELNS_15FloatRoundStyleE2ESK_EENS1_15EpilogueDefaultEEEEEvvEEEEvNT_6ParamsE --------------------------
	.section	.nv.info._ZN7cutlass13device_kernelINS_4gemm6kernel13GemmUniversalIN4cute5tupleIJiiiiEEENS1_10collective13CollectiveMmaINS1_34MainloopSm90TmaGmmaWarpSpecializedILi3ENS5_IJNS4_1CILi2EEENSA_ILi4EEENSA_ILi1EEEEEENS1_35KernelTmaWarpSpecializedCooperativeEEENS5_IJNSA_ILi128EEESH_NSA_ILi64EEEEEENS_6half_tENS5_IJSD_llEEESK_SL_NS4_8TiledMMAINS4_8MMA_AtomIJNS4_4SM904GMMA26MMA_64x128x16_F32F16F16_SSILNSP_5MajorE1ELSR_1ELNSP_7ScaleInE1ELSS_1EEEEEENS4_6LayoutINS5_IJSB_SD_SD_EEENS5_IJSD_NSA_ILi0EEESX_EEEEENS5_IJNS4_10UnderscoreES10_S10_EEEEENS4_23SM90_TMA_LOAD_MULTICASTENS4_14ComposedLayoutINS4_7SwizzleILi3ELi4ELi3EEENS4_18smem_ptr_flag_bitsILi16EEENSV_INS5_IJSI_NSA_ILi8EEEEEENS5_IJSD_SI_EEEEEEEvNS4_8identityES13_S1D_vS1E_EENS_8epilogue10collective6detail29Sm90TmaWarpSpecializedAdapterINS1H_15DefaultEpilogueISK_NS5_IJlSD_lEEES1L_NS1G_6thread17LinearCombinationISK_Li1EffLNS1M_9ScaleType4KindE0ELNS_15FloatRoundStyleE2ESK_EENS1_15EpilogueDefaultEEEEEvvEEEEvNT_6ParamsE,"",@"SHT_CUDA_INFO"
	.sectionflags	@""
	.align	4


	//----- nvinfo : EIATTR_CUDA_API_VERSION
	.align		4
        /*0000*/ 	.byte	0x04, 0x37
        /*0002*/ 	.short	(.L_21 - .L_20)
.L_20:
        /*0004*/ 	.word	0x00000082


	//----- nvinfo : EIATTR_KPARAM_INFO
	.align		4
.L_21:
        /*0008*/ 	.byte	0x04, 0x17
        /*000a*/ 	.short	(.L_23 - .L_22)
.L_22:
        /*000c*/ 	.word	0x00000000
        /*0010*/ 	.short	0x0000
        /*0012*/ 	.short	0x0070
        /*0014*/ 	.byte	0x00, 0xf0, 0x01, 0x10


	//----- nvinfo : EIATTR_SPARSE_MMA_MASK
	.align		4
.L_23:
        /*0018*/ 	.byte	0x03, 0x50
        /*001a*/ 	.short	0x0000


	//----- nvinfo : EIATTR_MAXREG_COUNT
	.align		4
        /*001c*/ 	.byte	0x03, 0x1b
        /*001e*/ 	.short	0x00a8


	//----- nvinfo : EIATTR_NUM_BARRIERS
	.align		4
        /*0020*/ 	.byte	0x02, 0x4c
        /*0022*/ 	.byte	0x01
	.zero		1


	//----- nvinfo : EIATTR_EXTERNS
	.align		4
        /*0024*/ 	.byte	0x04, 0x0f
        /*0026*/ 	.short	(.L_25 - .L_24)


	//   ....[0]....
	.align		4
.L_24:
        /*0028*/ 	.word	index@(__assertfail)


	//----- nvinfo : EIATTR_MERCURY_ISA_VERSION
	.align		4
.L_25:
        /*002c*/ 	.byte	0x03, 0x5f
        /*002e*/ 	.short	0x0101


	//----- nvinfo : EIATTR_INT_WARP_WIDE_INSTR_OFFSETS
	.align		4
        /*0030*/ 	.byte	0x04, 0x31
        /*0032*/ 	.short	(.L_27 - .L_26)


	//   ....[0]....
.L_26:
        /*0034*/ 	.word	0x00000460


	//   ....[1]....
        /*0038*/ 	.word	0x00000490


	//   ....[2]....
        /*003c*/ 	.word	0x00000630


	//   ....[3]....
        /*0040*/ 	.word	0x00001ed0


	//----- nvinfo : EIATTR_COOP_GROUP_MASK_REGIDS
	.align		4
.L_27:
        /*0044*/ 	.byte	0x04, 0x29
        /*0046*/ 	.short	(.L_29 - .L_28)


	//   ....[0]....
.L_28:
        /*0048*/ 	.word	0xffffffff


	//   ....[1]....
        /*004c*/ 	.word	0xffffffff


	//   ....[2]....
        /*0050*/ 	.word	0xffffffff


	//   ....[3]....
        /*0054*/ 	.word	0xffffffff


	//   ....[4]....
        /*0058*/ 	.word	0xffffffff


	//   ....[5]....
        /*005c*/ 	.word	0xffffffff


	//----- nvinfo : EIATTR_COOP_GROUP_INSTR_OFFSETS
	.align		4
.L_29:
        /*0060*/ 	.byte	0x04, 0x28
        /*0062*/ 	.short	(.L_31 - .L_30)


	//   ....[0]....
.L_30:
        /*0064*/ 	.word	0x00000060


	//   ....[1]....
        /*0068*/ 	.word	0x00000070


	//   ....[2]....
        /*006c*/ 	.word	0x00000130


	//   ....[3]....
        /*0070*/ 	.word	0x000002b0


	//   ....[4]....
        /*0074*/ 	.word	0x000007e0


	//   ....[5]....
        /*0078*/ 	.word	0x00001460


	//----- nvinfo : EIATTR_REG_RECONFIG
	.align		4
.L_31:
        /*007c*/ 	.byte	0x01, 0x54
	.zero		2


	//----- nvinfo : EIATTR_SYSCALL_OFFSETS
	.align		4
        /*0080*/ 	.byte	0x04, 0x46
        /*0082*/ 	.short	(.L_33 - .L_32)


	//   ....[0]....
.L_32:
        /*0084*/ 	.word	0x00001640


	//----- nvinfo : EIATTR_MBARRIER_INSTR_OFFSETS
	.align		4
.L_33:
        /*0088*/ 	.byte	0x04, 0x39
        /*008a*/ 	.short	(.L_35 - .L_34)


	//   ....[0]....
.L_34:
        /*008c*/ 	.word	0x00000230
        /*0090*/ 	.word	0x000000ff
        /*0094*/ 	.word	0x00000000
        /*0098*/ 	.short	0x0100
        /*009a*/ 	.byte	0x08
	.zero		1


	//   ....[1]....
        /*009c*/ 	.word	0x00000240
        /*00a0*/ 	.word	0x000000ff
        /*00a4*/ 	.word	0x00000018
        /*00a8*/ 	.short	0x0100
        /*00aa*/ 	.byte	0x08
	.zero		1


	//   ....[2]....
        /*00ac*/ 	.word	0x00000250
        /*00b0*/ 	.word	0x000000ff
        /*00b4*/ 	.word	0x00000008
        /*00b8*/ 	.short	0x0100
        /*00ba*/ 	.byte	0x08
	.zero		1


	//   ....[3]....
        /*00bc*/ 	.word	0x00000260
        /*00c0*/ 	.word	0x000000ff
        /*00c4*/ 	.word	0x00000020
        /*00c8*/ 	.short	0x0100
        /*00ca*/ 	.byte	0x08
	.zero		1


	//   ....[4]....
        /*00cc*/ 	.word	0x00000270
        /*00d0*/ 	.word	0x000000ff
        /*00d4*/ 	.word	0x00000010
        /*00d8*/ 	.short	0x0100
        /*00da*/ 	.byte	0x08
	.zero		1


	//   ....[5]....
        /*00dc*/ 	.word	0x00000280
        /*00e0*/ 	.word	0x000000ff
        /*00e4*/ 	.word	0x00000028
        /*00e8*/ 	.short	0x0100
        /*00ea*/ 	.byte	0x08
	.zero		1


	//   ....[6]....
        /*00ec*/ 	.word	0x000006c0
        /*00f0*/ 	.word	0x000000ff
        /*00f4*/ 	.word	0x00000040
        /*00f8*/ 	.short	0x0100
        /*00fa*/ 	.byte	0x06
	.zero		1


	//   ....[7]....
        /*00fc*/ 	.word	0x00000760
        /*0100*/ 	.word	0x000000ff
        /*0104*/ 	.word	0x00000048
        /*0108*/ 	.short	0x0100
        /*010a*/ 	.byte	0x06
	.zero		1


	//   ....[8]....
        /*010c*/ 	.word	0x00001700
        /*0110*/ 	.word	0x00000003
        /*0114*/ 	.word	0x00000000
        /*0118*/ 	.short	0x010a
        /*011a*/ 	.byte	0x3f
	.zero		1


	//   ....[9]....
        /*011c*/ 	.word	0x00001760
        /*0120*/ 	.word	0x00000003
        /*0124*/ 	.word	0x00000000
        /*0128*/ 	.short	0x010a
        /*012a*/ 	.byte	0x3f
	.zero		1


	//   ....[10]....
        /*012c*/ 	.word	0x00001ae0
        /*0130*/ 	.word	0x00000005
        /*0134*/ 	.word	0x00000000
        /*0138*/ 	.short	0x010a
        /*013a*/ 	.byte	0x3f
	.zero		1


	//   ....[11]....
        /*013c*/ 	.word	0x00001b20
        /*0140*/ 	.word	0x00000005
        /*0144*/ 	.word	0x00000000
        /*0148*/ 	.short	0x010a
        /*014a*/ 	.byte	0x3f
	.zero		1


	//   ....[12]....
        /*014c*/ 	.word	0x00001d80
        /*0150*/ 	.word	0x00000004
        /*0154*/ 	.word	0x00000000
        /*0158*/ 	.short	0x0101
        /*015a*/ 	.byte	0x3f
	.zero		1


	//   ....[13]....
        /*015c*/ 	.word	0x00001f70
        /*0160*/ 	.word	0x00000000
        /*0164*/ 	.word	0x00000000
        /*0168*/ 	.short	0x0101
        /*016a*/ 	.byte	0x3f
	.zero		1


	//   ....[14]....
        /*016c*/ 	.word	0x000071a0
        /*0170*/ 	.word	0x00000015
        /*0174*/ 	.word	0x00000018
        /*0178*/ 	.short	0x010a
        /*017a*/ 	.byte	0x3f
	.zero		1


	//   ....[15]....
        /*017c*/ 	.word	0x00007630
        /*0180*/ 	.word	0x00000006
        /*0184*/ 	.word	0x00000048
        /*0188*/ 	.short	0x0101
        /*018a*/ 	.byte	0x3f
	.zero		1


	//   ....[16]....
        /*018c*/ 	.word	0x00007d60
        /*0190*/ 	.word	0x00000007
        /*0194*/ 	.word	0x00000000
        /*0198*/ 	.short	0x010a
        /*019a*/ 	.byte	0x3f
	.zero		1


	//   ....[17]....
        /*019c*/ 	.word	0x00007de0
        /*01a0*/ 	.word	0x00000006
        /*01a4*/ 	.word	0x00000000
        /*01a8*/ 	.short	0x010a
        /*01aa*/ 	.byte	0x3f
	.zero		1


	//   ....[18]....
        /*01ac*/ 	.word	0x00007e70
        /*01b0*/ 	.word	0x00000003
        /*01b4*/ 	.word	0x00000000
        /*01b8*/ 	.short	0x010a
        /*01ba*/ 	.byte	0x3f
	.zero		1


	//   ....[19]....
        /*01bc*/ 	.word	0x00007ed0
        /*01c0*/ 	.word	0x00000003
        /*01c4*/ 	.word	0x00000000
        /*01c8*/ 	.short	0x010a
        /*01ca*/ 	.byte	0x3f
	.zero		1


	//   ....[20]....
        /*01cc*/ 	.word	0x00007f20
        /*01d0*/ 	.word	0x00000005
        /*01d4*/ 	.word	0x00000000
        /*01d8*/ 	.short	0x010a
        /*01da*/ 	.byte	0x3f
	.zero		1


	//   ....[21]....
        /*01dc*/ 	.word	0x00007ff0
        /*01e0*/ 	.word	0x00000015
        /*01e4*/ 	.word	0x00000018
        /*01e8*/ 	.short	0x010a
        /*01ea*/ 	.byte	0x3f
	.zero		1


	//   ....[22]....
        /*01ec*/ 	.word	0x000080c0
        /*01f0*/ 	.word	0x00000007
        /*01f4*/ 	.word	0x00000000
        /*01f8*/ 	.short	0x010a
        /*01fa*/ 	.byte	0x3f
	.zero		1


	//   ....[23]....
        /*01fc*/ 	.word	0x00008110
        /*0200*/ 	.word	0x00000006
        /*0204*/ 	.word	0x00000000
        /*0208*/ 	.short	0x010a
        /*020a*/ 	.byte	0x3f
	.zero		1


	//----- nvinfo : EIATTR_NUM_MBARRIERS
	.align		4
.L_35:
        /*020c*/ 	.byte	0x03, 0x38
        /*020e*/ 	.short	0x0008


	//----- nvinfo : EIATTR_EXIT_INSTR_OFFSETS
	.align		4
        /*0210*/ 	.byte	0x04, 0x1c
        /*0212*/ 	.short	(.L_37 - .L_36)


	//   ....[0]....
.L_36:
        /*0214*/ 	.word	0x000009b0


	//   ....[1]....
        /*0218*/ 	.word	0x000011c0


	//   ....[2]....
        /*021c*/ 	.word	0x00006820


	//   ....[3]....
        /*0220*/ 	.word	0x00006d80


	//   ....[4]....
        /*0224*/ 	.word	0x00007ec0


	//----- nvinfo : EIATTR_MAX_THREADS
	.align		4
.L_37:
        /*0228*/ 	.byte	0x04, 0x05
        /*022a*/ 	.short	(.L_39 - .L_38)
.L_38:
        /*022c*/ 	.word	0x00000180
        /*0230*/ 	.word	0x00000001
        /*0234*/ 	.word	0x00000001


	//----- nvinfo : EIATTR_CRS_STACK_SIZE
	.align		4
.L_39:
        /*0238*/ 	.byte	0x04, 0x1e
        /*023a*/ 	.short	(.L_41 - .L_40)
.L_40:
        /*023c*/ 	.word	0x00000000


	//----- nvinfo : EIATTR_CBANK_PARAM_SIZE
	.align		4
.L_41:
        /*0240*/ 	.byte	0x03, 0x19
        /*0242*/ 	.short	0x0470


	//----- nvinfo : EIATTR_PARAM_CBANK
	.align		4
        /*0244*/ 	.byte	0x04, 0x0a
        /*0246*/ 	.short	(.L_43 - .L_42)
	.align		4
.L_42:
        /*0248*/ 	.word	index@(.nv.constant0._ZN7cutlass13device_kernelINS_4gemm6kernel13GemmUniversalIN4cute5tupleIJiiiiEEENS1_10collective13CollectiveMmaINS1_34MainloopSm90TmaGmmaWarpSpecializedILi3ENS5_IJNS4_1CILi2EEENSA_ILi4EEENSA_ILi1EEEEEENS1_35KernelTmaWarpSpecializedCooperativeEEENS5_IJNSA_ILi128EEESH_NSA_ILi64EEEEEENS_6half_tENS5_IJSD_llEEESK_SL_NS4_8TiledMMAINS4_8MMA_AtomIJNS4_4SM904GMMA26MMA_64x128x16_F32F16F16_SSILNSP_5MajorE1ELSR_1ELNSP_7ScaleInE1ELSS_1EEEEEENS4_6LayoutINS5_IJSB_SD_SD_EEENS5_IJSD_NSA_ILi0EEESX_EEEEENS5_IJNS4_10UnderscoreES10_S10_EEEEENS4_23SM90_TMA_LOAD_MULTICASTENS4_14ComposedLayoutINS4_7SwizzleILi3ELi4ELi3EEENS4_18smem_ptr_flag_bitsILi16EEENSV_INS5_IJSI_NSA_ILi8EEEEEENS5_IJSD_SI_EEEEEEEvNS4_8identityES13_S1D_vS1E_EENS_8epilogue10collective6detail29Sm90TmaWarpSpecializedAdapterINS1H_15DefaultEpilogueISK_NS5_IJlSD_lEEES1L_NS1G_6thread17LinearCombinationISK_Li1EffLNS1M_9ScaleType4KindE0ELNS_15FloatRoundStyleE2ESK_EENS1_15EpilogueDefaultEEEEEvvEEEEvNT_6ParamsE)
        /*024c*/ 	.short	0x0210
        /*024e*/ 	.short	0x0470


	//----- nvinfo : EIATTR_SW_WAR
	.align		4
.L_43:
        /*0250*/ 	.byte	0x04, 0x36
        /*0252*/ 	.short	(.L_45 - .L_44)
.L_44:
        /*0254*/ 	.word	0x00000008
.L_45:


//--------------------- .nv.callgraph             --------------------------
	.section	.nv.callgraph,"",@"SHT_CUDA_CALLGRAPH"
	.align	4
	.sectionentsize	8
	.align		4
        /*0000*/ 	.word	0x00000000
	.align		4
        /*0004*/ 	.word	0xffffffff
	.align		4
        /*0008*/ 	.word	index@(_ZN7cutlass13device_kernelINS_4gemm6kernel13GemmUniversalIN4cute5tupleIJiiiiEEENS1_10collective13CollectiveMmaINS1_34MainloopSm90TmaGmmaWarpSpecializedILi3ENS5_IJNS4_1CILi2EEENSA_ILi4EEENSA_ILi1EEEEEENS1_35KernelTmaWarpSpecializedCooperativeEEENS5_IJNSA_ILi128EEESH_NSA_ILi64EEEEEENS_6half_tENS5_IJSD_llEEESK_SL_NS4_8TiledMMAINS4_8MMA_AtomIJNS4_4SM904GMMA26MMA_64x128x16_F32F16F16_SSILNSP_5MajorE1ELSR_1ELNSP_7ScaleInE1ELSS_1EEEEEENS4_6LayoutINS5_IJSB_SD_SD_EEENS5_IJSD_NSA_ILi0EEESX_EEEEENS5_IJNS4_10UnderscoreES10_S10_EEEEENS4_23SM90_TMA_LOAD_MULTICASTENS4_14ComposedLayoutINS4_7SwizzleILi3ELi4ELi3EEENS4_18smem_ptr_flag_bitsILi16EEENSV_INS5_IJSI_NSA_ILi8EEEEEENS5_IJSD_SI_EEEEEEEvNS4_8identityES13_S1D_vS1E_EENS_8epilogue10collective6detail29Sm90TmaWarpSpecializedAdapterINS1H_15DefaultEpilogueISK_NS5_IJlSD_lEEES1L_NS1G_6thread17LinearCombinationISK_Li1EffLNS1M_9ScaleType4KindE0ELNS_15FloatRoundStyleE2ESK_EENS1_15EpilogueDefaultEEEEEvvEEEEvNT_6ParamsE)
	.align		4
        /*000c*/ 	.word	index@(__assertfail)
	.align		4
        /*0010*/ 	.word	0x00000000
	.align		4
        /*0014*/ 	.word	0xfffffffe
	.align		4
        /*0018*/ 	.word	0x00000000
	.align		4
        /*001c*/ 	.word	0xfffffffd
	.align		4
        /*0020*/ 	.word	0x00000000
	.align		4
        /*0024*/ 	.word	0xfffffffc


//--------------------- .nv.constant4             --------------------------
	.section	.nv.constant4,"a",@progbits
	.align	8
	.align		8
.nv.constant4:
        /*0000*/ 	.dword	__assertfail
	.align		8
        /*0008*/ 	.dword	__unnamed_1
	.align		8
        /*0010*/ 	.dword	_ZN40_INTERNAL_d11ced85_4_k_cu_c691e860_261974cuda3std3__45__cpo5beginE
	.align		8
        /*0018*/ 	.dword	_ZN40_INTERNAL_d11ced85_4_k_cu_c691e860_261974cuda3std3__45__cpo3endE
	.align		8
        /*0020*/ 	.dword	_ZN40_INTERNAL_d11ced85_4_k_cu_c691e860_261974cuda3std3__45__cpo6cbeginE
	.align		8
        /*0028*/ 	.dword	_ZN40_INTERNAL_d11ced85_4_k_cu_c691e860_261974cuda3std3__45__cpo4cendE
	.align		8
        /*0030*/ 	.dword	_ZN40_INTERNAL_d11ced85_4_k_cu_c691e860_261974cuda3std3__442_GLOBAL__N__d11ced85_4_k_cu_c691e860_261976ignoreE
	.align		8
        /*0038*/ 	.dword	_ZN40_INTERNAL_d11ced85_4_k_cu_c691e860_261974cuda3std3__419piecewise_constructE
	.align		8
        /*0040*/ 	.dword	_ZN40_INTERNAL_d11ced85_4_k_cu_c691e860_261974cuda3std3__48in_placeE
	.align		8
        /*0048*/ 	.dword	_ZN40_INTERNAL_d11ced85_4_k_cu_c691e860_261974cuda3std6ranges3__45__cpo4swapE
	.align		8
        /*0050*/ 	.dword	_ZN40_INTERNAL_d11ced85_4_k_cu_c691e860_261974cuda3std6ranges3__45__cpo9iter_moveE
	.align		8
        /*0058*/ 	.dword	_ZN40_INTERNAL_d11ced85_4_k_cu_c691e860_261974cute7productE
	.align		8
        /*0060*/ 	.dword	_ZN40_INTERNAL_d11ced85_4_k_cu_c691e860_261974cute1_E
	.align		8
        /*0068*/ 	.dword	$str$22
	.align		8
        /*0070*/ 	.dword	$str$23


//--------------------- .text._ZN7cutlass13device_kernelINS_4gemm6kernel13GemmUniversalIN4cute5tupleIJiiiiEEENS1_10collective13CollectiveMmaINS1_34MainloopSm90TmaGmmaWarpSpecializedILi3ENS5_IJNS4_1CILi2EEENSA_ILi4EEENSA_ILi1EEEEEENS1_35KernelTmaWarpSpecializedCooperativeEEENS5_IJNSA_ILi128EEESH_NSA_ILi64EEEEEENS_6half_tENS5_IJSD_llEEESK_SL_NS4_8TiledMMAINS4_8MMA_AtomIJNS4_4SM904GMMA26MMA_64x128x16_F32F16F16_SSILNSP_5MajorE1ELSR_1ELNSP_7ScaleInE1ELSS_1EEEEEENS4_6LayoutINS5_IJSB_SD_SD_EEENS5_IJSD_NSA_ILi0EEESX_EEEEENS5_IJNS4_10UnderscoreES10_S10_EEEEENS4_23SM90_TMA_LOAD_MULTICASTENS4_14ComposedLayoutINS4_7SwizzleILi3ELi4ELi3EEENS4_18smem_ptr_flag_bitsILi16EEENSV_INS5_IJSI_NSA_ILi8EEEEEENS5_IJSD_SI_EEEEEEEvNS4_8identityES13_S1D_vS1E_EENS_8epilogue10collective6detail29Sm90TmaWarpSpecializedAdapterINS1H_15DefaultEpilogueISK_NS5_IJlSD_lEEES1L_NS1G_6thread17LinearCombinationISK_Li1EffLNS1M_9ScaleType4KindE0ELNS_15FloatRoundStyleE2ESK_EENS1_15EpilogueDefaultEEEEEvvEEEEvNT_6ParamsE --------------------------
	.section	.text._ZN7cutlass13device_kernelINS_4gemm6kernel13GemmUniversalIN4cute5tupleIJiiiiEEENS1_10collective13CollectiveMmaINS1_34MainloopSm90TmaGmmaWarpSpecializedILi3ENS5_IJNS4_1CILi2EEENSA_ILi4EEENSA_ILi1EEEEEENS1_35KernelTmaWarpSpecializedCooperativeEEENS5_IJNSA_ILi128EEESH_NSA_ILi64EEEEEENS_6half_tENS5_IJSD_llEEESK_SL_NS4_8TiledMMAINS4_8MMA_AtomIJNS4_4SM904GMMA26MMA_64x128x16_F32F16F16_SSILNSP_5MajorE1ELSR_1ELNSP_7ScaleInE1ELSS_1EEEEEENS4_6LayoutINS5_IJSB_SD_SD_EEENS5_IJSD_NSA_ILi0EEESX_EEEEENS5_IJNS4_10UnderscoreES10_S10_EEEEENS4_23SM90_TMA_LOAD_MULTICASTENS4_14ComposedLayoutINS4_7SwizzleILi3ELi4ELi3EEENS4_18smem_ptr_flag_bitsILi16EEENSV_INS5_IJSI_NSA_ILi8EEEEEENS5_IJSD_SI_EEEEEEEvNS4_8identityES13_S1D_vS1E_EENS_8epilogue10collective6detail29Sm90TmaWarpSpecializedAdapterINS1H_15DefaultEpilogueISK_NS5_IJlSD_lEEES1L_NS1G_6thread17LinearCombinationISK_Li1EffLNS1M_9ScaleType4KindE0ELNS_15FloatRoundStyleE2ESK_EENS1_15EpilogueDefaultEEEEEvvEEEEvNT_6ParamsE,"ax",@progbits
	.align	128
.text._ZN7cutlass13device_kernelINS_4gemm6kernel13GemmUniversalIN4cute5tupleIJiiiiEEENS1_10collective13CollectiveMmaINS1_34MainloopSm90TmaGmmaWarpSpecializedILi3ENS5_IJNS4_1CILi2EEENSA_ILi4EEENSA_ILi1EEEEEENS1_35KernelTmaWarpSpecializedCooperativeEEENS5_IJNSA_ILi128EEESH_NSA_ILi64EEEEEENS_6half_tENS5_IJSD_llEEESK_SL_NS4_8TiledMMAINS4_8MMA_AtomIJNS4_4SM904GMMA26MMA_64x128x16_F32F16F16_SSILNSP_5MajorE1ELSR_1ELNSP_7ScaleInE1ELSS_1EEEEEENS4_6LayoutINS5_IJSB_SD_SD_EEENS5_IJSD_NSA_ILi0EEESX_EEEEENS5_IJNS4_10UnderscoreES10_S10_EEEEENS4_23SM90_TMA_LOAD_MULTICASTENS4_14ComposedLayoutINS4_7SwizzleILi3ELi4ELi3EEENS4_18smem_ptr_flag_bitsILi16EEENSV_INS5_IJSI_NSA_ILi8EEEEEENS5_IJSD_SI_EEEEEEEvNS4_8identityES13_S1D_vS1E_EENS_8epilogue10collective6detail29Sm90TmaWarpSpecializedAdapterINS1H_15DefaultEpilogueISK_NS5_IJlSD_lEEES1L_NS1G_6thread17LinearCombinationISK_Li1EffLNS1M_9ScaleType4KindE0ELNS_15FloatRoundStyleE2ESK_EENS1_15EpilogueDefaultEEEEEvvEEEEvNT_6ParamsE:
        .type           _ZN7cutlass13device_kernelINS_4gemm6kernel13GemmUniversalIN4cute5tupleIJiiiiEEENS1_10collective13CollectiveMmaINS1_34MainloopSm90TmaGmmaWarpSpecializedILi3ENS5_IJNS4_1CILi2EEENSA_ILi4EEENSA_ILi1EEEEEENS1_35KernelTmaWarpSpecializedCooperativeEEENS5_IJNSA_ILi128EEESH_NSA_ILi64EEEEEENS_6half_tENS5_IJSD_llEEESK_SL_NS4_8TiledMMAINS4_8MMA_AtomIJNS4_4SM904GMMA26MMA_64x128x16_F32F16F16_SSILNSP_5MajorE1ELSR_1ELNSP_7ScaleInE1ELSS_1EEEEEENS4_6LayoutINS5_IJSB_SD_SD_EEENS5_IJSD_NSA_ILi0EEESX_EEEEENS5_IJNS4_10UnderscoreES10_S10_EEEEENS4_23SM90_TMA_LOAD_MULTICASTENS4_14ComposedLayoutINS4_7SwizzleILi3ELi4ELi3EEENS4_18smem_ptr_flag_bitsILi16EEENSV_INS5_IJSI_NSA_ILi8EEEEEENS5_IJSD_SI_EEEEEEEvNS4_8identityES13_S1D_vS1E_EENS_8epilogue10collective6detail29Sm90TmaWarpSpecializedAdapterINS1H_15DefaultEpilogueISK_NS5_IJlSD_lEEES1L_NS1G_6thread17LinearCombinationISK_Li1EffLNS1M_9ScaleType4KindE0ELNS_15FloatRoundStyleE2ESK_EENS1_15EpilogueDefaultEEEEEvvEEEEvNT_6ParamsE,@function
        .size           _ZN7cutlass13device_kernelINS_4gemm6kernel13GemmUniversalIN4cute5tupleIJiiiiEEENS1_10collective13CollectiveMmaINS1_34MainloopSm90TmaGmmaWarpSpecializedILi3ENS5_IJNS4_1CILi2EEENSA_ILi4EEENSA_ILi1EEEEEENS1_35KernelTmaWarpSpecializedCooperativeEEENS5_IJNSA_ILi128EEESH_NSA_ILi64EEEEEENS_6half_tENS5_IJSD_llEEESK_SL_NS4_8TiledMMAINS4_8MMA_AtomIJNS4_4SM904GMMA26MMA_64x128x16_F32F16F16_SSILNSP_5MajorE1ELSR_1ELNSP_7ScaleInE1ELSS_1EEEEEENS4_6LayoutINS5_IJSB_SD_SD_EEENS5_IJSD_NSA_ILi0EEESX_EEEEENS5_IJNS4_10UnderscoreES10_S10_EEEEENS4_23SM90_TMA_LOAD_MULTICASTENS4_14ComposedLayoutINS4_7SwizzleILi3ELi4ELi3EEENS4_18smem_ptr_flag_bitsILi16EEENSV_INS5_IJSI_NSA_ILi8EEEEEENS5_IJSD_SI_EEEEEEEvNS4_8identityES13_S1D_vS1E_EENS_8epilogue10collective6detail29Sm90TmaWarpSpecializedAdapterINS1H_15DefaultEpilogueISK_NS5_IJlSD_lEEES1L_NS1G_6thread17LinearCombinationISK_Li1EffLNS1M_9ScaleType4KindE0ELNS_15FloatRoundStyleE2ESK_EENS1_15EpilogueDefaultEEEEEvvEEEEvNT_6ParamsE,(.L_x_195 - _ZN7cutlass13device_kernelINS_4gemm6kernel13GemmUniversalIN4cute5tupleIJiiiiEEENS1_10collective13CollectiveMmaINS1_34MainloopSm90TmaGmmaWarpSpecializedILi3ENS5_IJNS4_1CILi2EEENSA_ILi4EEENSA_ILi1EEEEEENS1_35KernelTmaWarpSpecializedCooperativeEEENS5_IJNSA_ILi128EEESH_NSA_ILi64EEEEEENS_6half_tENS5_IJSD_llEEESK_SL_NS4_8TiledMMAINS4_8MMA_AtomIJNS4_4SM904GMMA26MMA_64x128x16_F32F16F16_SSILNSP_5MajorE1ELSR_1ELNSP_7ScaleInE1ELSS_1EEEEEENS4_6LayoutINS5_IJSB_SD_SD_EEENS5_IJSD_NSA_ILi0EEESX_EEEEENS5_IJNS4_10UnderscoreES10_S10_EEEEENS4_23SM90_TMA_LOAD_MULTICASTENS4_14ComposedLayoutINS4_7SwizzleILi3ELi4ELi3EEENS4_18smem_ptr_flag_bitsILi16EEENSV_INS5_IJSI_NSA_ILi8EEEEEENS5_IJSD_SI_EEEEEEEvNS4_8identityES13_S1D_vS1E_EENS_8epilogue10collective6detail29Sm90TmaWarpSpecializedAdapterINS1H_15DefaultEpilogueISK_NS5_IJlSD_lEEES1L_NS1G_6thread17LinearCombinationISK_Li1EffLNS1M_9ScaleType4KindE0ELNS_15FloatRoundStyleE2ESK_EENS1_15EpilogueDefaultEEEEEvvEEEEvNT_6ParamsE)
        .other          _ZN7cutlass13device_kernelINS_4gemm6kernel13GemmUniversalIN4cute5tupleIJiiiiEEENS1_10collective13CollectiveMmaINS1_34MainloopSm90TmaGmmaWarpSpecializedILi3ENS5_IJNS4_1CILi2EEENSA_ILi4EEENSA_ILi1EEEEEENS1_35KernelTmaWarpSpecializedCooperativeEEENS5_IJNSA_ILi128EEESH_NSA_ILi64EEEEEENS_6half_tENS5_IJSD_llEEESK_SL_NS4_8TiledMMAINS4_8MMA_AtomIJNS4_4SM904GMMA26MMA_64x128x16_F32F16F16_SSILNSP_5MajorE1ELSR_1ELNSP_7ScaleInE1ELSS_1EEEEEENS4_6LayoutINS5_IJSB_SD_SD_EEENS5_IJSD_NSA_ILi0EEESX_EEEEENS5_IJNS4_10UnderscoreES10_S10_EEEEENS4_23SM90_TMA_LOAD_MULTICASTENS4_14ComposedLayoutINS4_7SwizzleILi3ELi4ELi3EEENS4_18smem_ptr_flag_bitsILi16EEENSV_INS5_IJSI_NSA_ILi8EEEEEENS5_IJSD_SI_EEEEEEEvNS4_8identityES13_S1D_vS1E_EENS_8epilogue10collective6detail29Sm90TmaWarpSpecializedAdapterINS1H_15DefaultEpilogueISK_NS5_IJlSD_lEEES1L_NS1G_6thread17LinearCombinationISK_Li1EffLNS1M_9ScaleType4KindE0ELNS_15FloatRoundStyleE2ESK_EENS1_15EpilogueDefaultEEEEEvvEEEEvNT_6ParamsE,@"STO_CUDA_ENTRY STV_DEFAULT"
_ZN7cutlass13device_kernelINS_4gemm6kernel13GemmUniversalIN4cute5tupleIJiiiiEEENS1_10collective13CollectiveMmaINS1_34MainloopSm90TmaGmmaWarpSpecializedILi3ENS5_IJNS4_1CILi2EEENSA_ILi4EEENSA_ILi1EEEEEENS1_35KernelTmaWarpSpecializedCooperativeEEENS5_IJNSA_ILi128EEESH_NSA_ILi64EEEEEENS_6half_tENS5_IJSD_llEEESK_SL_NS4_8TiledMMAINS4_8MMA_AtomIJNS4_4SM904GMMA26MMA_64x128x16_F32F16F16_SSILNSP_5MajorE1ELSR_1ELNSP_7ScaleInE1ELSS_1EEEEEENS4_6LayoutINS5_IJSB_SD_SD_EEENS5_IJSD_NSA_ILi0EEESX_EEEEENS5_IJNS4_10UnderscoreES10_S10_EEEEENS4_23SM90_TMA_LOAD_MULTICASTENS4_14ComposedLayoutINS4_7SwizzleILi3ELi4ELi3EEENS4_18smem_ptr_flag_bitsILi16EEENSV_INS5_IJSI_NSA_ILi8EEEEEENS5_IJSD_SI_EEEEEEEvNS4_8identityES13_S1D_vS1E_EENS_8epilogue10collective6detail29Sm90TmaWarpSpecializedAdapterINS1H_15DefaultEpilogueISK_NS5_IJlSD_lEEES1L_NS1G_6thread17LinearCombinationISK_Li1EffLNS1M_9ScaleType4KindE0ELNS_15FloatRoundStyleE2ESK_EENS1_15EpilogueDefaultEEEEEvvEEEEvNT_6ParamsE:
[----:B------:R-:W0:Y:S01]  /*0000*/  LDC R1, c[0x0][0x28] ;  /* 0x00000a00ff017b82 */ /* 0x000e220000000800 */
[----:B------:R-:W1:Y:S01]  /*0010*/  S2R R95, SR_TID.X ;  /* 0x00000000005f7919 */ /* 0x000e620000002100 */
[----:B------:R-:W-:Y:S01]  /*0020*/  ELECT P0, URZ, PT ;  /* 0x00000000003f782f */ /* 0x000fe20003800000 */
[----:B------:R-:W-:Y:S01]  /*0030*/  BSSY B0, `(.L_x_0) ;  /* 0x000000f000007945 */ /* 0x000fe20003800000 */
[--C-:B-1----:R-:W-:Y:S02]  /*0040*/  SHF.R.U32.HI R0, RZ, 0x5, R95.reuse ;  /* 0x00000005ff007819 */ /* 0x102fe4000001165f */
[----:B------:R-:W-:-:S03]  /*0050*/  SHF.R.U32.HI R7, RZ, 0x7, R95 ;  /* 0x00000007ff077819 */ /* 0x000fc6000001165f */
[----:B------:R-:W1:Y:S04]  /*0060*/  SHFL.IDX PT, R3, R0, RZ, 0x1f ;  /* 0x00001fff00037589 */ /* 0x000e6800000e0000 */
[----:B------:R2:W3:Y:S01]  /*0070*/  SHFL.IDX PT, R2, R7, RZ, 0x1f ;  /* 0x00001fff07027589 */ /* 0x0004e200000e0000 */
[----:B-1----:R-:W-:-:S13]  /*0080*/  ISETP.NE.OR P0, PT, R3, RZ, !P0 ;  /* 0x000000ff0300720c */ /* 0x002fda0004705670 */
[----:B0-23--:R-:W-:Y:S05]  /*0090*/  @P0 BRA `(.L_x_1) ;  /* 0x0000000000200947 */ /* 0x00dfea0003800000 */
[----:B------:R-:W-:Y:S02]  /*00a0*/  ULDC.64 UR4, c[0x0][0x198] ;  /* 0x0000660000047ab9 */ /* 0x000fe40000000a00 */
[----:B------:R-:W-:Y:S02]  /*00b0*/  UIADD3 UR6, UP0, UR4, 0xf0, URZ ;  /* 0x000000f004067890 */ /* 0x000fe4000ff1e03f */
[----:B------:R-:W-:Y:S02]  /*00c0*/  UIADD3 UR4, UP1, UR4, 0x1f0, URZ ;  /* 0x000001f004047890 */ /* 0x000fe4000ff3e03f */
[----:B------:R-:W-:Y:S02]  /*00d0*/  UIADD3.X UR7, URZ, UR5, URZ, UP0, !UPT ;  /* 0x000000053f077290 */ /* 0x000fe400087fe43f */
[----:B------:R-:W-:-:S07]  /*00e0*/  UIADD3.X UR5, URZ, UR5, URZ, UP1, !UPT ;  /* 0x000000053f057290 */ /* 0x000fce0008ffe43f */
[----:B------:R0:W-:Y:S02]  /*00f0*/  UTMACCTL.PF [UR6] ;  /* 0x00000000060079b9 */ /* 0x0001e40008040000 */
[----:B------:R0:W-:Y:S02]  /*0100*/  UTMACCTL.PF [UR4] ;  /* 0x00000000040079b9 */ /* 0x0001e40008040000 */
[----:B0-----:R-:W-:Y:S01]  /*0110*/  NOP ;  /* 0x0000000000007918 */ /* 0x001fe20000000000 */
.L_x_1:
[----:B------:R-:W-:Y:S05]  /*0120*/  BSYNC B0 ;  /* 0x0000000000007941 */ /* 0x000fea0003800000 */
.L_x_0:
[----:B------:R-:W0:Y:S02]  /*0130*/  SHFL.IDX PT, R5, R0, RZ, 0x1f ;  /* 0x00001fff00057589 */ /* 0x000e2400000e0000 */
[----:B0-----:R-:W-:-:S13]  /*0140*/  ISETP.NE.AND P0, PT, R5, RZ, PT ;  /* 0x000000ff0500720c */ /* 0x001fda0003f05270 */
[----:B------:R-:W-:Y:S05]  /*0150*/  @P0 BRA `(.L_x_2) ;  /* 0x0000000000500947 */ /* 0x000fea0003800000 */
[----:B------:R-:W0:Y:S01]  /*0160*/  S2UR UR8, SR_CgaCtaId ;  /* 0x00000000000879c3 */ /* 0x000e220000008800 */
[----:B------:R-:W-:Y:S01]  /*0170*/  UMOV UR4, 0x400 ;  /* 0x0000040000047882 */ /* 0x000fe20000000000 */
[----:B------:R-:W-:Y:S01]  /*0180*/  UMOV UR5, 0x1 ;  /* 0x0000000100057882 */ /* 0x000fe20000000000 */
[----:B------:R-:W-:Y:S01]  /*0190*/  UMOV UR6, 0xa ;  /* 0x0000000a00067882 */ /* 0x000fe20000000000 */
[----:B------:R-:W-:Y:S01]  /*01a0*/  ELECT P0, URZ, PT ;  /* 0x00000000003f782f */ /* 0x000fe20003800000 */
[----:B------:R-:W-:-:S04]  /*01b0*/  UIADD3 UR6, -UR6, 0x100000, URZ ;  /* 0x0010000006067890 */ /* 0x000fc8000fffe13f */
[----:B------:R-:W-:Y:S02]  /*01c0*/  USHF.L.U32 UR7, UR6, 0xb, URZ ;  /* 0x0000000b06077899 */ /* 0x000fe4000800063f */
[----:B------:R-:W-:Y:S02]  /*01d0*/  USHF.L.U32 UR6, UR6, 0x1, URZ ;  /* 0x0000000106067899 */ /* 0x000fe4000800063f */
[----:B0-----:R-:W-:Y:S02]  /*01e0*/  ULEA UR8, UR8, UR4, 0x18 ;  /* 0x0000000408087291 */ /* 0x001fe4000f8ec03f */
[----:B------:R-:W-:-:S04]  /*01f0*/  UIADD3 UR4, -UR5, 0x100000, URZ ;  /* 0x0010000005047890 */ /* 0x000fc8000fffe13f */
[----:B------:R-:W-:Y:S02]  /*0200*/  USHF.L.U32 UR5, UR4, 0xb, URZ ;  /* 0x0000000b04057899 */ /* 0x000fe4000800063f */
[----:B------:R-:W-:Y:S01]  /*0210*/  USHF.L.U32 UR4, UR4, 0x1, URZ ;  /* 0x0000000104047899 */ /* 0x000fe2000800063f */
[----:B------:R-:W0:Y:S11]  /*0220*/  FENCE.VIEW.ASYNC.S ;  /* 0x00000000000073c6 */ /* 0x000e360000000000 */
[----:B0-----:R0:W1:Y:S01]  /*0230*/  SYNCS.EXCH.64 URZ, [UR8], UR4 ;  /* 0x00000004083f75b2 */ /* 0x0010620008000100 */
[----:B------:R0:W2:Y:S01]  /*0240*/  SYNCS.EXCH.64 URZ, [UR8+0x18], UR6 ;  /* 0x00001806083f75b2 */ /* 0x0000a20008000100 */
[----:B------:R0:W3:Y:S01]  /*0250*/  SYNCS.EXCH.64 URZ, [UR8+0x8], UR4 ;  /* 0x00000804083f75b2 */ /* 0x0000e20008000100 */
[----:B------:R0:W4:Y:S01]  /*0260*/  SYNCS.EXCH.64 URZ, [UR8+0x20], UR6 ;  /* 0x00002006083f75b2 */ /* 0x0001220008000100 */
[----:B------:R0:W0:Y:S01]  /*0270*/  SYNCS.EXCH.64 URZ, [UR8+0x10], UR4 ;  /* 0x00001004083f75b2 */ /* 0x0000220008000100 */
[----:B------:R0:W0:Y:S01]  /*0280*/  SYNCS.EXCH.64 URZ, [UR8+0x28], UR6 ;  /* 0x00002806083f75b2 */ /* 0x0000220008000100 */
[----:B------:R-:W-:Y:S01]  /*0290*/  NOP ;  /* 0x0000000000007918 */ /* 0x000fe20000000000 */
.L_x_2:
[----:B------:R-:W-:Y:S01]  /*02a0*/  SHF.R.S32.HI R4, RZ, 0x1f, R95 ;  /* 0x0000001fff047819 */ /* 0x000fe2000001145f */
[----:B------:R-:W5:Y:S01]  /*02b0*/  SHFL.IDX PT, R0, R0, RZ, 0x1f ;  /* 0x00001fff00007589 */ /* 0x000f6200000e0000 */
[----:B0-----:R-:W0:Y:S01]  /*02c0*/  S2UR UR8, SR_CTAID.X ;  /* 0x00000000000879c3 */ /* 0x001e220000002500 */
[----:B------:R-:W-:Y:S02]  /*02d0*/  ELECT P0, URZ, PT ;  /* 0x00000000003f782f */ /* 0x000fe40003800000 */
[----:B------:R-:W-:Y:S01]  /*02e0*/  LEA.HI R4, R4, R95, RZ, 0x7 ;  /* 0x0000005f04047211 */ /* 0x000fe200078f38ff */
[----:B------:R-:W-:Y:S01]  /*02f0*/  ULDC UR4, c[0x0][0x150] ;  /* 0x0000540000047ab9 */ /* 0x000fe20000000800 */
[----:B------:R-:W-:Y:S01]  /*0300*/  SHF.R.S32.HI R6, RZ, 0x1f, R5 ;  /* 0x0000001fff067819 */ /* 0x000fe20000011405 */
[----:B------:R-:W-:Y:S01]  /*0310*/  NOP ;  /* 0x0000000000007918 */ /* 0x000fe20000000000 */
[----:B------:R-:W-:Y:S01]  /*0320*/  LOP3.LUT R4, R4, 0xffffff80, RZ, 0xc0, !PT ;  /* 0xffffff8004047812 */ /* 0x000fe200078ec0ff */
[----:B------:R-:W-:Y:S01]  /*0330*/  NOP ;  /* 0x0000000000007918 */ /* 0x000fe20000000000 */
[----:B------:R-:W-:Y:S01]  /*0340*/  LEA.HI R6, R6, R5, RZ, 0x2 ;  /* 0x0000000506067211 */ /* 0x000fe200078f10ff */
[----:B------:R-:W1:Y:S01]  /*0350*/  LDC R11, c[0x0][0x144] ;  /* 0x00005100ff0b7b82 */ /* 0x000e620000000800 */
[----:B------:R-:W-:Y:S01]  /*0360*/  IMAD.MOV.U32 R22, RZ, RZ, 0x1 ;  /* 0x00000001ff167424 */ /* 0x000fe200078e00ff */
[----:B------:R-:W-:Y:S01]  /*0370*/  ISETP.NE.AND P3, PT, R2, RZ, PT ;  /* 0x000000ff0200720c */ /* 0x000fe20003f65270 */
[----:B------:R-:W-:Y:S01]  /*0380*/  IMAD.IADD R8, R95, 0x1, -R4 ;  /* 0x000000015f087824 */ /* 0x000fe200078e0a04 */
[----:B------:R-:W-:Y:S01]  /*0390*/  LOP3.LUT R6, R6, 0x3ffffffc, RZ, 0xc0, !PT ;  /* 0x3ffffffc06067812 */ /* 0x000fe200078ec0ff */
[----:B------:R-:W2:Y:S03]  /*03a0*/  S2R R4, SR_CTAID.Y ;  /* 0x0000000000047919 */ /* 0x000ea60000002600 */
[----:B------:R-:W-:Y:S01]  /*03b0*/  SHF.R.S32.HI R9, RZ, 0x1f, R8 ;  /* 0x0000001fff097819 */ /* 0x000fe20000011408 */
[----:B------:R-:W-:Y:S01]  /*03c0*/  IMAD.IADD R6, R5, 0x1, -R6 ;  /* 0x0000000105067824 */ /* 0x000fe200078e0a06 */
[----:B------:R-:W3:Y:S02]  /*03d0*/  LDC R13, c[0x0][0x140] ;  /* 0x00005000ff0d7b82 */ /* 0x000ee40000000800 */
[----:B------:R-:W-:-:S02]  /*03e0*/  LEA.HI R9, R9, R8, RZ, 0x3 ;  /* 0x0000000809097211 */ /* 0x000fc400078f18ff */
[----:B-----5:R-:W-:Y:S02]  /*03f0*/  ISETP.NE.OR P0, PT, R0, RZ, !P0 ;  /* 0x000000ff0000720c */ /* 0x020fe40004705670 */
[--C-:B------:R-:W-:Y:S02]  /*0400*/  SHF.R.S32.HI R0, RZ, 0x3, R9.reuse ;  /* 0x00000003ff007819 */ /* 0x100fe40000011409 */
[----:B0-----:R-:W-:Y:S02]  /*0410*/  I2FP.F32.U32 R10, UR8 ;  /* 0x00000008000a7c45 */ /* 0x001fe40008201000 */
[----:B------:R-:W-:-:S03]  /*0420*/  SHF.R.S32.HI R9, RZ, 0x1f, R9 ;  /* 0x0000001fff097819 */ /* 0x000fc60000011409 */
[----:B------:R-:W-:Y:S01]  /*0430*/  FMUL R10, R10, UR4 ;  /* 0x000000040a0a7c20 */ /* 0x000fe20008400000 */
[----:B------:R-:W-:Y:S01]  /*0440*/  LEA.HI R9, R9, R0, RZ, 0x2 ;  /* 0x0000000009097211 */ /* 0x000fe200078f10ff */
[----:B------:R-:W-:Y:S02]  /*0450*/  ULDC UR4, c[0x0][0x154] ;  /* 0x0000550000047ab9 */ /* 0x000fe40000000800 */
[----:B------:R-:W-:Y:S01]  /*0460*/  VOTEU.ALL UP0, P0 ;  /* 0x00000000003f7886 */ /* 0x000fe20000000000 */
[----:B------:R-:W-:Y:S01]  /*0470*/  LOP3.LUT R9, R9, 0xfffffffc, RZ, 0xc0, !PT ;  /* 0xfffffffc09097812 */ /* 0x000fe200078ec0ff */
[----:B------:R-:W0:Y:S01]  /*0480*/  F2I.U32.TRUNC.NTZ R10, R10 ;  /* 0x0000000a000a7305 */ /* 0x000e22000020f000 */
[----:B------:R-:W-:Y:S02]  /*0490*/  VOTEU.ALL UP1, P0 ;  /* 0x00000000003f7886 */ /* 0x000fe40000020000 */
[----:B------:R-:W5:Y:S01]  /*04a0*/  @!UP0 S2UR UR7, SR_CgaCtaId ;  /* 0x00000000000789c3 */ /* 0x000f620000008800 */
[----:B------:R-:W-:Y:S01]  /*04b0*/  IMAD.IADD R9, R0, 0x1, -R9 ;  /* 0x0000000100097824 */ /* 0x000fe200078e0a09 */
[----:B------:R-:W-:Y:S01]  /*04c0*/  SHF.R.S32.HI R0, RZ, 0x1f, R3 ;  /* 0x0000001fff007819 */ /* 0x000fe20000011403 */
[----:B------:R-:W-:Y:S01]  /*04d0*/  @!UP0 UMOV UR6, 0x400 ;  /* 0x0000040000068882 */ /* 0x000fe20000000000 */
[----:B---3--:R-:W-:Y:S01]  /*04e0*/  ISETP.EQ.U32.AND P2, PT, R13, 0x1, PT ;  /* 0x000000010d00780c */ /* 0x008fe20003f42070 */
[----:B------:R-:W-:Y:S01]  /*04f0*/  IMAD R19, R6, 0x4, R9 ;  /* 0x0000000406137824 */ /* 0x000fe200078e0209 */
[----:B--2---:R-:W-:-:S02]  /*0500*/  I2FP.F32.U32 R12, R4 ;  /* 0x00000004000c7245 */ /* 0x004fc40000201000 */
[----:B------:R-:W2:Y:S01]  /*0510*/  LDC R9, c[0x0][0x148] ;  /* 0x00005200ff097b82 */ /* 0x000ea20000000800 */
[----:B------:R-:W-:Y:S02]  /*0520*/  LEA.HI R0, R0, R3, RZ, 0x2 ;  /* 0x0000000300007211 */ /* 0x000fe400078f10ff */
[----:B------:R-:W-:Y:S01]  /*0530*/  LEA.HI R6, R19, R19, RZ, 0x1 ;  /* 0x0000001313067211 */ /* 0x000fe200078f08ff */
[----:B0-----:R-:W-:Y:S02]  /*0540*/  IMAD.MOV R14, RZ, RZ, -R10 ;  /* 0x000000ffff0e7224 */ /* 0x001fe400078e0a0a */
[----:B------:R-:W-:Y:S01]  /*0550*/  FMUL R12, R12, UR4 ;  /* 0x000000040c0c7c20 */ /* 0x000fe20008400000 */
[----:B------:R-:W-:Y:S01]  /*0560*/  LOP3.LUT R0, R0, 0xfffffffc, RZ, 0xc0, !PT ;  /* 0xfffffffc00007812 */ /* 0x000fe200078ec0ff */
[----:B------:R-:W-:Y:S01]  /*0570*/  UMOV UR4, 0x20 ;  /* 0x0000002000047882 */ /* 0x000fe20000000000 */
[----:B------:R-:W-:Y:S01]  /*0580*/  LOP3.LUT R10, R6, 0xfffffffe, RZ, 0xc0, !PT ;  /* 0xfffffffe060a7812 */ /* 0x000fe200078ec0ff */
[----:B-1----:R-:W-:Y:S01]  /*0590*/  IMAD R6, R11, R14, UR8 ;  /* 0x000000080b067e24 */ /* 0x002fe2000f8e020e */
[----:B------:R-:W-:-:S04]  /*05a0*/  @!UP0 UIADD3 UR4, -UR4, 0x100000, URZ ;  /* 0x0010000004048890 */ /* 0x000fc8000fffe13f */
[----:B------:R-:W-:Y:S02]  /*05b0*/  @!UP0 USHF.L.U32 UR5, UR4, 0xb, URZ ;  /* 0x0000000b04058899 */ /* 0x000fe4000800063f */
[----:B------:R-:W-:Y:S01]  /*05c0*/  @!UP0 USHF.L.U32 UR4, UR4, 0x1, URZ ;  /* 0x0000000104048899 */ /* 0x000fe2000800063f */
[----:B------:R-:W0:Y:S01]  /*05d0*/  F2I.U32.TRUNC.NTZ R12, R12 ;  /* 0x0000000c000c7305 */ /* 0x000e22000020f000 */
[----:B------:R-:W-:Y:S02]  /*05e0*/  IMAD.IADD R3, R3, 0x1, -R0 ;  /* 0x0000000103037824 */ /* 0x000fe400078e0a00 */
[C---:B------:R-:W-:Y:S02]  /*05f0*/  IMAD.IADD R11, R19.reuse, 0x1, -R10 ;  /* 0x00000001130b7824 */ /* 0x040fe400078e0a0a */
[----:B------:R-:W-:Y:S01]  /*0600*/  IMAD.SHL.U32 R10, R19, 0x4, RZ ;  /* 0x00000004130a7824 */ /* 0x000fe200078e00ff */
[----:B-----5:R-:W-:Y:S01]  /*0610*/  @!UP0 ULEA UR6, UR7, UR6, 0x18 ;  /* 0x0000000607068291 */ /* 0x020fe2000f8ec03f */
[----:B------:R-:W-:Y:S01]  /*0620*/  ISETP.NE.AND P1, PT, R3, 0x3, PT ;  /* 0x000000030300780c */ /* 0x000fe20003f25270 */
[----:B------:R-:W-:Y:S01]  /*0630*/  VOTEU.ALL UP0, P0 ;  /* 0x00000000003f7886 */ /* 0x000fe20000000000 */
[----:B------:R-:W-:-:S02]  /*0640*/  ISETP.NE.AND P4, PT, R11, R6, PT ;  /* 0x000000060b00720c */ /* 0x000fc40003f85270 */
[----:B------:R-:W-:Y:S02]  /*0650*/  LOP3.LUT R19, R19, 0xc, R10, 0x78, !PT ;  /* 0x0000000c13137812 */ /* 0x000fe400078e780a */
[----:B------:R-:W-:Y:S01]  /*0660*/  LOP3.LUT P0, RZ, R8, 0x7, RZ, 0xc0, !PT ;  /* 0x0000000708ff7812 */ /* 0x000fe2000780c0ff */
[C---:B------:R-:W-:Y:S01]  /*0670*/  VIADD R8, R2.reuse, 0xffffffff ;  /* 0xffffffff02087836 */ /* 0x040fe20000000000 */
[----:B------:R-:W-:Y:S01]  /*0680*/  ISETP.EQ.OR P1, PT, R3, RZ, !P1 ;  /* 0x000000ff0300720c */ /* 0x000fe20004f22670 */
[----:B0-----:R-:W-:Y:S01]  /*0690*/  IMAD.MOV R23, RZ, RZ, -R12 ;  /* 0x000000ffff177224 */ /* 0x001fe200078e0a0c */
[----:B------:R-:W-:Y:S01]  /*06a0*/  ISETP.LT.U32.AND P0, PT, R19, 0x8, !P0 ;  /* 0x000000081300780c */ /* 0x000fe20004701070 */
[----:B------:R-:W0:Y:S02]  /*06b0*/  FENCE.VIEW.ASYNC.S ;  /* 0x00000000000073c6 */ /* 0x000e240000000000 */
[----:B0-----:R0:W1:Y:S01]  /*06c0*/  @!UP0 SYNCS.EXCH.64 URZ, [UR6+0x40], UR4 ;  /* 0x00004004063f85b2 */ /* 0x0010620008000100 */
[----:B------:R-:W-:Y:S01]  /*06d0*/  ISETP.EQ.AND P1, PT, R2, RZ, P1 ;  /* 0x000000ff0200720c */ /* 0x000fe20000f22270 */
[----:B--2---:R-:W-:Y:S01]  /*06e0*/  IMAD R11, R9, R23, R4 ;  /* 0x00000017090b7224 */ /* 0x004fe200078e0204 */
[----:B------:R-:W-:-:S02]  /*06f0*/  ISETP.GE.U32.AND P6, PT, R8, 0x2, PT ;  /* 0x000000020800780c */ /* 0x000fc40003fc6070 */
[----:B------:R-:W-:Y:S02]  /*0700*/  @P4 LEA.HI R0, R19, R19, RZ, 0x1 ;  /* 0x0000001313004211 */ /* 0x000fe400078f08ff */
[----:B------:R-:W-:Y:S02]  /*0710*/  SEL R18, RZ, 0x1, !P1 ;  /* 0x00000001ff127807 */ /* 0x000fe40004800000 */
[----:B------:R-:W-:Y:S02]  /*0720*/  @P4 SHF.R.S32.HI R0, RZ, 0x1, R0 ;  /* 0x00000001ff004819 */ /* 0x000fe40000011400 */
[----:B------:R-:W-:Y:S02]  /*0730*/  SEL R18, R18, 0x2, P6 ;  /* 0x0000000212127807 */ /* 0x000fe40003000000 */
[----:B------:R-:W-:Y:S02]  /*0740*/  @P4 ISETP.NE.AND P5, PT, R0, R11, PT ;  /* 0x0000000b0000420c */ /* 0x000fe40003fa5270 */
[----:B------:R-:W-:Y:S01]  /*0750*/  SEL R11, RZ, 0x1, !P0 ;  /* 0x00000001ff0b7807 */ /* 0x000fe20004000000 */
[----:B------:R0:W2:Y:S01]  /*0760*/  @!UP1 SYNCS.EXCH.64 URZ, [UR6+0x48], UR4 ;  /* 0x00004804063f95b2 */ /* 0x0000a20008000100 */
[----:B------:R-:W-:Y:S01]  /*0770*/  @P4 SEL R22, RZ, 0x1, P5 ;  /* 0x00000001ff164807 */ /* 0x000fe20002800000 */
[----:B------:R-:W-:Y:S01]  /*0780*/  NOP ;  /* 0x0000000000007918 */ /* 0x000fe20000000000 */
[----:B------:R-:W-:-:S02]  /*0790*/  LOP3.LUT R0, R95, 0x7f, RZ, 0xc0, !PT ;  /* 0x0000007f5f007812 */ /* 0x000fc400078ec0ff */
[----:B------:R-:W-:Y:S01]  /*07a0*/  LOP3.LUT R22, R22, R11, RZ, 0xc0, !PT ;  /* 0x0000000b16167212 */ /* 0x000fe200078ec0ff */
[----:B01----:R-:W-:Y:S06]  /*07b0*/  @!P2 BRA `(.L_x_3) ;  /* 0x000000000008a947 */ /* 0x003fec0003800000 */
[----:B--2-4-:R-:W-:Y:S01]  /*07c0*/  UCGABAR_ARV ;  /* 0x00000000000079c7 */ /* 0x014fe20008000000 */
[----:B------:R-:W-:Y:S05]  /*07d0*/  BRA `(.L_x_4) ;  /* 0x0000000000047947 */ /* 0x000fea0003800000 */
.L_x_3:
[----:B--2-4-:R-:W-:Y:S01]  /*07e0*/  NOP ;  /* 0x0000000000007918 */ /* 0x014fe20000000000 */
.L_x_4:
[----:B------:R-:W0:Y:S01]  /*07f0*/  LDC R2, c[0x0][0x65c] ;  /* 0x00019700ff027b82 */ /* 0x000e220000000800 */
[----:B------:R-:W-:Y:S02]  /*0800*/  IMAD.U32 R10, RZ, RZ, UR8 ;  /* 0x00000008ff0a7e24 */ /* 0x000fe4000f8e00ff */
[----:B------:R-:W-:Y:S01]  /*0810*/  IMAD.MOV.U32 R11, RZ, RZ, RZ ;  /* 0x000000ffff0b7224 */ /* 0x000fe200078e00ff */
[----:B0-----:R-:W-:-:S04]  /*0820*/  ISETP.NE.AND P1, PT, R2, 0x1, PT ;  /* 0x000000010200780c */ /* 0x001fc80003f25270 */
[----:B------:R-:W-:-:S09]  /*0830*/  P2R R5, PR, RZ, 0x2 ;  /* 0x00000002ff057803 */ /* 0x000fd20000000000 */
[----:B------:R-:W0:Y:S01]  /*0840*/  @P1 LDC R17, c[0x0][0x10] ;  /* 0x00000400ff111b82 */ /* 0x000e220000000800 */
[----:B------:R-:W-:Y:S02]  /*0850*/  @P1 IMAD.MOV.U32 R5, RZ, RZ, RZ ;  /* 0x000000ffff051224 */ /* 0x000fe400078e00ff */
[----:B------:R-:W-:-:S05]  /*0860*/  @P1 IMAD.MOV.U32 R15, RZ, RZ, RZ ;  /* 0x000000ffff0f1224 */ /* 0x000fca00078e00ff */
[----:B------:R-:W1:Y:S01]  /*0870*/  @!P1 LDC R13, c[0x0][0xc] ;  /* 0x00000300ff0d9b82 */ /* 0x000e620000000800 */
[----:B------:R-:W-:Y:S01]  /*0880*/  ULDC UR4, c[0x0][0xc] ;  /* 0x0000030000047ab9 */ /* 0x000fe20000000800 */
[----:B------:R-:W-:Y:S01]  /*0890*/  ULDC UR5, c[0x0][0x10] ;  /* 0x0000040000057ab9 */ /* 0x000fe20000000800 */
[----:B------:R-:W-:Y:S01]  /*08a0*/  ULDC UR6, c[0x0][0x14] ;  /* 0x0000050000067ab9 */ /* 0x000fe20000000800 */
[----:B------:R-:W-:-:S04]  /*08b0*/  UIMAD.WIDE.U32 UR4, UR4, UR5, URZ ;  /* 0x00000005040472a5 */ /* 0x000fc8000f8e003f */
[----:B------:R-:W-:Y:S02]  /*08c0*/  UIMAD.WIDE.U32 UR38, UR4, UR6, URZ ;  /* 0x00000006042672a5 */ /* 0x000fe4000f8e003f */
[----:B------:R-:W-:-:S04]  /*08d0*/  UIMAD UR41, UR5, UR6, URZ ;  /* 0x00000006052972a4 */ /* 0x000fc8000f8e023f */
[----:B------:R-:W-:Y:S01]  /*08e0*/  UIADD3 UR41, UR39, UR41, URZ ;  /* 0x0000002927297290 */ /* 0x000fe2000fffe03f */
[----:B0-----:R-:W-:-:S04]  /*08f0*/  @P1 IMAD.WIDE.U32 R16, R17, UR8, R4 ;  /* 0x0000000811101c25 */ /* 0x001fc8000f8e0004 */
[----:B------:R-:W-:Y:S02]  /*0900*/  @P1 IMAD.IADD R17, R17, 0x1, R15 ;  /* 0x0000000111111824 */ /* 0x000fe400078e020f */
[----:B-1----:R-:W-:-:S04]  /*0910*/  @!P1 IMAD.WIDE.U32 R10, R4, R13, R10 ;  /* 0x0000000d040a9225 */ /* 0x002fc800078e000a */
[----:B------:R-:W-:Y:S02]  /*0920*/  @!P1 IMAD.MOV.U32 R16, RZ, RZ, R10 ;  /* 0x000000ffff109224 */ /* 0x000fe400078e000a */
[----:B------:R-:W-:Y:S01]  /*0930*/  @!P1 IMAD.MOV.U32 R17, RZ, RZ, R11 ;  /* 0x000000ffff119224 */ /* 0x000fe200078e000b */
[----:B------:R-:W-:Y:S06]  /*0940*/  @!P2 BRA `(.L_x_5) ;  /* 0x00000000000ca947 */ /* 0x000fec0003800000 */
[----:B------:R-:W-:Y:S01]  /*0950*/  UCGABAR_WAIT ;  /* 0x0000000000007dc7 */ /* 0x000fe20008000000 */
[----:B------:R-:W-:Y:S01]  /*0960*/  CCTL.IVALL ;  /* 0x00000000ff00798f */ /* 0x000fe20002000000 */
[----:B------:R-:W-:Y:S05]  /*0970*/  BRA `(.L_x_6) ;  /* 0x0000000000047947 */ /* 0x000fea0003800000 */
.L_x_5:
[----:B------:R-:W-:Y:S06]  /*0980*/  BAR.SYNC.DEFER_BLOCKING 0x0 ;  /* 0x0000000000007b1d */ /* 0x000fec0000010000 */
.L_x_6:
[----:B------:R-:W-:Y:S05]  /*0990*/  @!P3 BRA `(.L_x_7) ;  /* 0x0000005c00a4b947 */ /* 0x000fea0003800000 */
[----:B------:R-:W-:-:S13]  /*09a0*/  ISETP.GT.U32.AND P0, PT, R8, 0x1, PT ;  /* 0x000000010800780c */ /* 0x000fda0003f04070 */
[----:B------:R-:W-:Y:S05]  /*09b0*/  @P0 EXIT ;  /* 0x000000000000094d */ /* 0x000fea0003800000 */
[----:B------:R-:W-:Y:S01]  /*09c0*/  ULDC.64 UR4, c[0x0][0x650] ;  /* 0x0001940000047ab9 */ /* 0x000fe20000000a00 */
[----:B------:R-:W-:Y:S01]  /*09d0*/  PRMT R3, RZ, 0x7610, R3 ;  /* 0x00007610ff037816 */ /* 0x000fe20000000003 */
[----:B------:R-:W-:Y:S01]  /*09e0*/  IMAD.MOV.U32 R103, RZ, RZ, -0x1 ;  /* 0xffffffffff677424 */ /* 0x000fe200078e00ff */
[----:B------:R-:W-:Y:S01]  /*09f0*/  ISETP.GE.U32.AND P0, PT, R16, UR4, PT ;  /* 0x0000000410007c0c */ /* 0x000fe2000bf06070 */
[----:B------:R-:W-:Y:S02]  /*0a00*/  IMAD.MOV.U32 R100, RZ, RZ, -0x1 ;  /* 0xffffffffff647424 */ /* 0x000fe400078e00ff */
[----:B------:R-:W-:Y:S01]  /*0a10*/  IMAD.MOV.U32 R101, RZ, RZ, -0x1 ;  /* 0xffffffffff657424 */ /* 0x000fe200078e00ff */
[----:B------:R-:W-:-:S13]  /*0a20*/  ISETP.GE.U32.AND.EX P0, PT, R17, UR5, PT, P0 ;  /* 0x0000000511007c0c */ /* 0x000fda000bf06100 */
[----:B------:R-:W-:Y:S05]  /*0a30*/  @P0 BRA `(.L_x_8) ;  /* 0x0000000400280947 */ /* 0x000fea0003800000 */
[----:B------:R-:W0:Y:S01]  /*0a40*/  LDC.64 R24, c[0x0][0x628] ;  /* 0x00018a00ff187b82 */ /* 0x000e220000000a00 */
[----:B------:R-:W-:Y:S02]  /*0a50*/  IMAD.MOV.U32 R10, RZ, RZ, R16 ;  /* 0x000000ffff0a7224 */ /* 0x000fe400078e0010 */
[----:B------:R-:W-:-:S05]  /*0a60*/  IMAD.MOV.U32 R11, RZ, RZ, R17 ;  /* 0x000000ffff0b7224 */ /* 0x000fca00078e0011 */
[----:B------:R-:W1:Y:S08]  /*0a70*/  LDC R8, c[0x0][0x630] ;  /* 0x00018c00ff087b82 */ /* 0x000e700000000800 */
[----:B------:R-:W2:Y:S01]  /*0a80*/  LDC.64 R26, c[0x0][0x620] ;  /* 0x00018800ff1a7b82 */ /* 0x000ea20000000a00 */
[----:B0-----:R-:W-:-:S04]  /*0a90*/  ISETP.NE.U32.AND P0, PT, R24, RZ, PT ;  /* 0x000000ff1800720c */ /* 0x001fc80003f05070 */
[----:B------:R-:W-:-:S13]  /*0aa0*/  ISETP.NE.AND.EX P0, PT, R25, RZ, PT, P0 ;  /* 0x000000ff1900720c */ /* 0x000fda0003f05300 */
[----:B-12---:R-:W-:Y:S05]  /*0ab0*/  @!P0 BRA `(.L_x_9) ;  /* 0x0000000000288947 */ /* 0x006fea0003800000 */
[----:B------:R-:W0:Y:S02]  /*0ac0*/  LDC R3, c[0x0][0x634] ;  /* 0x00018d00ff037b82 */ /* 0x000e240000000800 */
[----:B0-----:R-:W-:-:S05]  /*0ad0*/  IADD3 R3, P0, R16, R3, RZ ;  /* 0x0000000310037210 */ /* 0x001fca0007f1e0ff */
[----:B------:R-:W-:-:S04]  /*0ae0*/  IMAD.X R21, RZ, RZ, R17, P0 ;  /* 0x000000ffff157224 */ /* 0x000fc800000e0611 */
[----:B------:R-:W-:-:S04]  /*0af0*/  IMAD.WIDE.U32 R10, R21, R24, RZ ;  /* 0x00000018150a7225 */ /* 0x000fc800078e00ff */
[----:B------:R-:W-:-:S04]  /*0b00*/  IMAD.WIDE.U32 R12, P0, R3, R25, R10 ;  /* 0x00000019030c7225 */ /* 0x000fc8000780000a */
[----:B------:R-:W-:-:S04]  /*0b10*/  IMAD.WIDE.U32 R10, R3, R24, RZ ;  /* 0x00000018030a7225 */ /* 0x000fc800078e00ff */
[----:B------:R-:W-:Y:S01]  /*0b20*/  IMAD.X R15, RZ, RZ, RZ, P0 ;  /* 0x000000ffff0f7224 */ /* 0x000fe200000e06ff */
[----:B------:R-:W-:Y:S01]  /*0b30*/  IADD3 RZ, P0, R11, R12, RZ ;  /* 0x0000000c0bff7210 */ /* 0x000fe20007f1e0ff */
[----:B------:R-:W-:-:S04]  /*0b40*/  IMAD.MOV.U32 R14, RZ, RZ, R13 ;  /* 0x000000ffff0e7224 */ /* 0x000fc800078e000d */
[----:B------:R-:W-:-:S08]  /*0b50*/  IMAD.WIDE.U32.X R10, R21, R25, R14, P0 ;  /* 0x00000019150a7225 */ /* 0x000fd000000e040e */
.L_x_9:
[----:B------:R-:W0:Y:S01]  /*0b60*/  LDC.64 R30, c[0x0][0x640] ;  /* 0x00019000ff1e7b82 */ /* 0x000e220000000a00 */
[-CC-:B------:R-:W-:Y:S01]  /*0b70*/  SHF.R.U64 R101, R10, R8.reuse, R11.reuse ;  /* 0x000000080a657219 */ /* 0x180fe2000000120b */
[----:B------:R-:W-:Y:S01]  /*0b80*/  IMAD R29, R9, R23, R4 ;  /* 0x00000017091d7224 */ /* 0x000fe200078e0204 */
[----:B------:R-:W-:Y:S01]  /*0b90*/  SHF.R.U32.HI R3, RZ, R8, R11 ;  /* 0x00000008ff037219 */ /* 0x000fe2000001160b */
[----:B------:R-:W-:Y:S01]  /*0ba0*/  IMAD.MOV.U32 R23, RZ, RZ, 0x1 ;  /* 0x00000001ff177424 */ /* 0x000fe200078e00ff */
[----:B------:R-:W-:-:S03]  /*0bb0*/  IADD3 R5, P0, RZ, -R101, RZ ;  /* 0x80000065ff057210 */ /* 0x000fc60007f1e0ff */
[----:B------:R-:W1:Y:S02]  /*0bc0*/  LDC R12, c[0x0][0x618] ;  /* 0x00018600ff0c7b82 */ /* 0x000e640000000800 */
[----:B------:R-:W-:Y:S02]  /*0bd0*/  IMAD.X R3, RZ, RZ, ~R3, P0 ;  /* 0x000000ffff037224 */ /* 0x000fe400000e0e03 */
[----:B------:R-:W-:-:S04]  /*0be0*/  IMAD.WIDE.U32 R10, R5, R26, R16 ;  /* 0x0000001a050a7225 */ /* 0x000fc800078e0010 */
[----:B------:R-:W2:Y:S01]  /*0bf0*/  LDC R20, c[0x0][0x608] ;  /* 0x00018200ff147b82 */ /* 0x000ea20000000800 */
[----:B------:R-:W-:Y:S02]  /*0c00*/  IMAD R8, R3, R26, RZ ;  /* 0x0000001a03087224 */ /* 0x000fe400078e02ff */
[----:B------:R-:W-:Y:S02]  /*0c10*/  IMAD.MOV.U32 R3, RZ, RZ, -0x1 ;  /* 0xffffffffff037424 */ /* 0x000fe400078e00ff */
[----:B------:R-:W-:-:S03]  /*0c20*/  IMAD R5, R5, R27, R8 ;  /* 0x0000001b05057224 */ /* 0x000fc600078e0208 */
[----:B------:R-:W3:Y:S01]  /*0c30*/  LDC R28, c[0x0][0x658] ;  /* 0x00019600ff1c7b82 */ /* 0x000ee20000000800 */
[----:B------:R-:W-:Y:S01]  /*0c40*/  IMAD.IADD R5, R11, 0x1, R5 ;  /* 0x000000010b057824 */ /* 0x000fe200078e0205 */
[----:B0-----:R-:W-:-:S04]  /*0c50*/  ISETP.NE.U32.AND P0, PT, R30, RZ, PT ;  /* 0x000000ff1e00720c */ /* 0x001fc80003f05070 */
[----:B------:R-:W-:Y:S02]  /*0c60*/  ISETP.NE.AND.EX P0, PT, R31, RZ, PT, P0 ;  /* 0x000000ff1f00720c */ /* 0x000fe40003f05300 */
[----:B------:R-:W0:Y:S01]  /*0c70*/  LDC R24, c[0x0][0x600] ;  /* 0x00018000ff187b82 */ /* 0x000e220000000800 */
[-CC-:B-1----:R-:W-:Y:S02]  /*0c80*/  SHF.R.U64 R14, R10, R12.reuse, R5.reuse ;  /* 0x0000000c0a0e7219 */ /* 0x182fe40000001205 */
[----:B------:R-:W-:-:S05]  /*0c90*/  SHF.R.U32.HI R5, RZ, R12, R5 ;  /* 0x0000000cff057219 */ /* 0x000fca0000011605 */
[----:B------:R-:W1:Y:S01]  /*0ca0*/  LDC R15, c[0x0][0x648] ;  /* 0x00019200ff0f7b82 */ /* 0x000e620000000800 */
[-CC-:B--2---:R-:W-:Y:S02]  /*0cb0*/  SHF.R.U64 R27, R14, R20.reuse, R5.reuse ;  /* 0x000000140e1b7219 */ /* 0x184fe40000001205 */
[----:B------:R-:W-:-:S05]  /*0cc0*/  SHF.R.U32.HI R5, RZ, R20, R5 ;  /* 0x00000014ff057219 */ /* 0x000fca0000011605 */
[----:B------:R-:W2:Y:S01]  /*0cd0*/  LDC R21, c[0x0][0x638] ;  /* 0x00018e00ff157b82 */ /* 0x000ea20000000800 */
[-CC-:B---3--:R-:W-:Y:S02]  /*0ce0*/  SHF.R.U64 R20, R27, R28.reuse, R5.reuse ;  /* 0x0000001c1b147219 */ /* 0x188fe40000001205 */
[-C--:B------:R-:W-:Y:S02]  /*0cf0*/  SHF.L.U32 R3, R3, R28.reuse, RZ ;  /* 0x0000001c03037219 */ /* 0x080fe400000006ff */
[----:B------:R-:W-:Y:S01]  /*0d00*/  SHF.R.U32.HI R5, RZ, R28, R5 ;  /* 0x0000001cff057219 */ /* 0x000fe20000011605 */
[----:B------:R-:W-:Y:S01]  /*0d10*/  IMAD.MOV.U32 R4, RZ, RZ, R20 ;  /* 0x000000ffff047224 */ /* 0x000fe200078e0014 */
[----:B------:R-:W-:Y:S01]  /*0d20*/  LOP3.LUT R12, RZ, R3, RZ, 0x33, !PT ;  /* 0x00000003ff0c7212 */ /* 0x000fe200078e33ff */
[----:B------:R-:W3:Y:S01]  /*0d30*/  LDC R25, c[0x0][0x610] ;  /* 0x00018400ff197b82 */ /* 0x000ee20000000800 */
[----:B------:R-:W-:Y:S05]  /*0d40*/  @!P0 BRA `(.L_x_10) ;  /* 0x0000000000288947 */ /* 0x000fea0003800000 */
[----:B------:R-:W4:Y:S02]  /*0d50*/  LDC R3, c[0x0][0x64c] ;  /* 0x00019300ff037b82 */ /* 0x000f240000000800 */
[----:B----4-:R-:W-:-:S05]  /*0d60*/  IADD3 R3, P0, R20, R3, RZ ;  /* 0x0000000314037210 */ /* 0x010fca0007f1e0ff */
        /* <DEDUP_REMOVED lines=8> */
.L_x_10:
[----:B-1----:R-:W-:Y:S01]  /*0df0*/  SHF.R.U64 R4, R4, R15, R5 ;  /* 0x0000000f04047219 */ /* 0x002fe20000001205 */
[----:B0-----:R-:W-:Y:S01]  /*0e00*/  VIADD R5, R24, 0xffffffff ;  /* 0xffffffff18057836 */ /* 0x001fe20000000000 */
[----:B------:R-:W-:Y:S02]  /*0e10*/  SHF.L.U32 R3, R23, R28, RZ ;  /* 0x0000001c17037219 */ /* 0x000fe400000006ff */
[----:B------:R-:W-:Y:S01]  /*0e20*/  LOP3.LUT R12, R27, R12, RZ, 0xc0, !PT ;  /* 0x0000000c1b0c7212 */ /* 0x000fe200078ec0ff */
[----:B------:R-:W-:Y:S01]  /*0e30*/  IMAD.MOV R8, RZ, RZ, -R4 ;  /* 0x000000ffff087224 */ /* 0x000fe200078e0a04 */
[----:B------:R-:W-:Y:S02]  /*0e40*/  SEL R6, R6, R29, !P1 ;  /* 0x0000001d06067207 */ /* 0x000fe40004800000 */
[----:B------:R-:W-:Y:S01]  /*0e50*/  LOP3.LUT R5, R14, R5, RZ, 0xc0, !PT ;  /* 0x000000050e057212 */ /* 0x000fe200078ec0ff */
[----:B------:R-:W-:Y:S02]  /*0e60*/  IMAD R9, R3, R4, R12 ;  /* 0x0000000403097224 */ /* 0x000fe400078e020c */
[----:B--2---:R-:W-:-:S02]  /*0e70*/  IMAD R3, R8, R21, R20 ;  /* 0x0000001508037224 */ /* 0x004fc400078e0214 */
[----:B---3--:R-:W-:Y:S02]  /*0e80*/  IMAD R6, R9, R25, R6 ;  /* 0x0000001909067224 */ /* 0x008fe400078e0206 */
[----:B------:R-:W-:Y:S02]  /*0e90*/  IMAD R103, R3, R24, R5 ;  /* 0x0000001803677224 */ /* 0x000fe400078e0205 */
[----:B------:R-:W-:-:S03]  /*0ea0*/  IMAD.MOV.U32 R4, RZ, RZ, 0x1 ;  /* 0x00000001ff047424 */ /* 0x000fc600078e00ff */
[----:B------:R-:W-:Y:S02]  /*0eb0*/  SEL R100, R103, R6, !P1 ;  /* 0x0000000667647207 */ /* 0x000fe40004800000 */
[----:B------:R-:W-:Y:S02]  /*0ec0*/  PRMT R3, R4, 0x7610, R3 ;  /* 0x0000761004037816 */ /* 0x000fe40000000003 */
[----:B------:R-:W-:-:S07]  /*0ed0*/  SEL R103, R6, R103, !P1 ;  /* 0x0000006706677207 */ /* 0x000fce0004800000 */
.L_x_8:
[----:B------:R-:W-:-:S08]  /*0ee0*/  NOP ;  /* 0x0000000000007918 */ /* 0x000fd00000000000 */
[----:B------:R-:W0:Y:S02]  /*0ef0*/  USETMAXREG.TRY_ALLOC.CTAPOOL UP0, 0xe8 ;  /* 0x000000e8000079c8 */ /* 0x000e240008000600 */
[----:B0-----:R-:W-:-:S13]  /*0f00*/  PLOP3.LUT P0, PT, PT, PT, UP0, 0x80, 0x0 ;  /* 0x000000000000781c */ /* 0x001fda0003f0f008 */
[----:B------:R-:W-:Y:S05]  /*0f10*/  @!P0 BRA `(.L_x_8) ;  /* 0xfffffffc00f08947 */ /* 0x000fea000383ffff */
[----:B------:R-:W-:Y:S01]  /*0f20*/  ULDC.64 UR4, c[0x0][0x598] ;  /* 0x0001660000047ab9 */ /* 0x000fe20000000a00 */
[----:B------:R-:W-:Y:S01]  /*0f30*/  ULDC.64 UR36, c[0x0][0x208] ;  /* 0x0000820000247ab9 */ /* 0x000fe20000000a00 */
[----:B------:R-:W-:-:S04]  /*0f40*/  ISETP.NE.U32.AND P0, PT, RZ, UR4, PT ;  /* 0x00000004ff007c0c */ /* 0x000fc8000bf05070 */
[----:B------:R-:W-:-:S13]  /*0f50*/  ISETP.NE.AND.EX P0, PT, RZ, UR5, PT, P0 ;  /* 0x00000005ff007c0c */ /* 0x000fda000bf05300 */
[----:B------:R-:W-:Y:S05]  /*0f60*/  @!P0 BRA `(.L_x_11) ;  /* 0x00000000001c8947 */ /* 0x000fea0003800000 */
[----:B------:R-:W0:Y:S02]  /*0f70*/  LDC.64 R4, c[0x0][0x598] ;  /* 0x00016600ff047b82 */ /* 0x000e240000000a00 */
[----:B0-----:R-:W2:Y:S02]  /*0f80*/  LDG.E.64 R4, desc[UR36][R4.64] ;  /* 0x0000002404047981 */ /* 0x001ea4000c1e1b00 */
[----:B--2---:R-:W-:-:S04]  /*0f90*/  ISETP.NE.U32.AND P0, PT, R4, RZ, PT ;  /* 0x000000ff0400720c */ /* 0x004fc80003f05070 */
[----:B------:R-:W-:-:S13]  /*0fa0*/  ISETP.NE.AND.EX P0, PT, R5, RZ, PT, P0 ;  /* 0x000000ff0500720c */ /* 0x000fda0003f05300 */
[----:B------:R-:W-:Y:S05]  /*0fb0*/  @!P0 BRA `(.L_x_11) ;  /* 0x0000000000088947 */ /* 0x000fea0003800000 */
[----:B------:R0:W5:Y:S01]  /*0fc0*/  LD.E R23, desc[UR36][R4.64] ;  /* 0x0000002404177980 */ /* 0x000162000c101900 */
[----:B------:R-:W-:Y:S05]  /*0fd0*/  BRA `(.L_x_12) ;  /* 0x0000000000247947 */ /* 0x000fea0003800000 */
.L_x_11:
[----:B------:R-:W-:Y:S02]  /*0fe0*/  ULDC.64 UR4, c[0x0][0x588] ;  /* 0x0001620000047ab9 */ /* 0x000fe40000000a00 */
[----:B------:R-:W-:-:S04]  /*0ff0*/  ISETP.NE.U32.AND P0, PT, RZ, UR4, PT ;  /* 0x00000004ff007c0c */ /* 0x000fc8000bf05070 */
[----:B------:R-:W-:-:S13]  /*1000*/  ISETP.NE.AND.EX P0, PT, RZ, UR5, PT, P0 ;  /* 0x00000005ff007c0c */ /* 0x000fda000bf05300 */
[----:B------:R-:W-:Y:S05]  /*1010*/  @!P0 BRA `(.L_x_13) ;  /* 0x00000000000c8947 */ /* 0x000fea0003800000 */
[----:B------:R-:W0:Y:S02]  /*1020*/  LDC.64 R4, c[0x0][0x588] ;  /* 0x00016200ff047b82 */ /* 0x000e240000000a00 */
[----:B0-----:R1:W5:Y:S01]  /*1030*/  LDG.E R23, desc[UR36][R4.64] ;  /* 0x0000002404177981 */ /* 0x001362000c1e1900 */
[----:B------:R-:W-:Y:S05]  /*1040*/  BRA `(.L_x_12) ;  /* 0x0000000000087947 */ /* 0x000fea0003800000 */
.L_x_13:
[----:B------:R-:W-:Y:S02]  /*1050*/  ULDC UR4, c[0x0][0x580] ;  /* 0x0001600000047ab9 */ /* 0x000fe40000000800 */
[----:B------:R-:W-:-:S07]  /*1060*/  IMAD.U32 R23, RZ, RZ, UR4 ;  /* 0x00000004ff177e24 */ /* 0x000fce000f8e00ff */
.L_x_12:
[----:B------:R-:W-:Y:S02]  /*1070*/  ULDC.64 UR4, c[0x0][0x5a0] ;  /* 0x0001680000047ab9 */ /* 0x000fe40000000a00 */
[----:B------:R-:W-:-:S04]  /*1080*/  ISETP.NE.U32.AND P0, PT, RZ, UR4, PT ;  /* 0x00000004ff007c0c */ /* 0x000fc8000bf05070 */
[----:B------:R-:W-:-:S13]  /*1090*/  ISETP.NE.AND.EX P0, PT, RZ, UR5, PT, P0 ;  /* 0x00000005ff007c0c */ /* 0x000fda000bf05300 */
[----:B------:R-:W-:Y:S05]  /*10a0*/  @!P0 BRA `(.L_x_14) ;  /* 0x00000000001c8947 */ /* 0x000fea0003800000 */
[----:B01----:R-:W0:Y:S02]  /*10b0*/  LDC.64 R4, c[0x0][0x5a0] ;  /* 0x00016800ff047b82 */ /* 0x003e240000000a00 */
[----:B0-----:R-:W2:Y:S02]  /*10c0*/  LDG.E.64 R4, desc[UR36][R4.64] ;  /* 0x0000002404047981 */ /* 0x001ea4000c1e1b00 */
[----:B--2---:R-:W-:-:S04]  /*10d0*/  ISETP.NE.U32.AND P0, PT, R4, RZ, PT ;  /* 0x000000ff0400720c */ /* 0x004fc80003f05070 */
[----:B------:R-:W-:-:S13]  /*10e0*/  ISETP.NE.AND.EX P0, PT, R5, RZ, PT, P0 ;  /* 0x000000ff0500720c */ /* 0x000fda0003f05300 */
[----:B------:R-:W-:Y:S05]  /*10f0*/  @!P0 BRA `(.L_x_14) ;  /* 0x0000000000088947 */ /* 0x000fea0003800000 */
[----:B------:R0:W5:Y:S01]  /*1100*/  LD.E R90, desc[UR36][R4.64] ;  /* 0x00000024045a7980 */ /* 0x000162000c101900 */
[----:B------:R-:W-:Y:S05]  /*1110*/  BRA `(.L_x_15) ;  /* 0x0000000000247947 */ /* 0x000fea0003800000 */
.L_x_14:
[----:B------:R-:W-:Y:S02]  /*1120*/  ULDC.64 UR4, c[0x0][0x590] ;  /* 0x0001640000047ab9 */ /* 0x000fe40000000a00 */
[----:B------:R-:W-:-:S04]  /*1130*/  ISETP.NE.U32.AND P0, PT, RZ, UR4, PT ;  /* 0x00000004ff007c0c */ /* 0x000fc8000bf05070 */
[----:B------:R-:W-:-:S13]  /*1140*/  ISETP.NE.AND.EX P0, PT, RZ, UR5, PT, P0 ;  /* 0x00000005ff007c0c */ /* 0x000fda000bf05300 */
[----:B------:R-:W-:Y:S05]  /*1150*/  @!P0 BRA `(.L_x_16) ;  /* 0x00000000000c8947 */ /* 0x000fea0003800000 */
[----:B------:R-:W2:Y:S02]  /*1160*/  LDC.64 R90, c[0x0][0x590] ;  /* 0x00016400ff5a7b82 */ /* 0x000ea40000000a00 */
[----:B--2---:R2:W5:Y:S01]  /*1170*/  LDG.E R90, desc[UR36][R90.64] ;  /* 0x000000245a5a7981 */ /* 0x004562000c1e1900 */
[----:B------:R-:W-:Y:S05]  /*1180*/  BRA `(.L_x_15) ;  /* 0x0000000000087947 */ /* 0x000fea0003800000 */
.L_x_16:
[----:B------:R-:W-:Y:S02]  /*1190*/  ULDC UR4, c[0x0][0x584] ;  /* 0x0001610000047ab9 */ /* 0x000fe40000000800 */
[----:B------:R-:W-:-:S07]  /*11a0*/  IMAD.U32 R90, RZ, RZ, UR4 ;  /* 0x00000004ff5a7e24 */ /* 0x000fce000f8e00ff */
.L_x_15:
[----:B------:R-:W-:-:S13]  /*11b0*/  LOP3.LUT P0, RZ, R3, 0xff, RZ, 0xc0, !PT ;  /* 0x000000ff03ff7812 */ /* 0x000fda000780c0ff */
[----:B------:R-:W-:Y:S05]  /*11c0*/  @!P0 EXIT ;  /* 0x000000000000894d */ /* 0x000fea0003800000 */
[----:B------:R-:W3:Y:S01]  /*11d0*/  LDC R93, c[0x0][0x658] ;  /* 0x00019600ff5d7b82 */ /* 0x000ee20000000800 */
[----:B------:R-:W-:Y:S01]  /*11e0*/  LOP3.LUT R7, R7, 0x1, RZ, 0xc0, !PT ;  /* 0x0000000107077812 */ /* 0x000fe200078ec0ff */
[----:B------:R-:W-:Y:S01]  /*11f0*/  ULDC.64 UR6, c[0x0][0x288] ;  /* 0x0000a20000067ab9 */ /* 0x000fe20000000a00 */
[----:B------:R-:W-:Y:S01]  /*1200*/  SHF.R.U32.HI R3, RZ, 0x2, R95 ;  /* 0x00000002ff037819 */ /* 0x000fe2000001165f */
[----:B------:R-:W-:Y:S01]  /*1210*/  UIADD3 UR4, UR7, 0x3f, URZ ;  /* 0x0000003f07047890 */ /* 0x000fe2000fffe03f */
[----:B------:R-:W-:Y:S01]  /*1220*/  SHF.R.U32.HI R0, RZ, 0x1, R0 ;  /* 0x00000001ff007819 */ /* 0x000fe20000011600 */
[----:B------:R-:W-:Y:S01]  /*1230*/  IMAD.SHL.U32 R88, R7, 0x40, RZ ;  /* 0x0000004007587824 */ /* 0x000fe200078e00ff */
[----:B------:R-:W-:Y:S01]  /*1240*/  LOP3.LUT R3, R3, 0x7, RZ, 0xc0, !PT ;  /* 0x0000000703037812 */ /* 0x000fe200078ec0ff */
[----:B------:R-:W4:Y:S01]  /*1250*/  LDC.64 R8, c[0x0][0x5c8] ;  /* 0x00017200ff087b82 */ /* 0x000f220000000a00 */
[----:B------:R-:W-:Y:S01]  /*1260*/  USHF.R.S32.HI UR5, URZ, 0x1f, UR4 ;  /* 0x0000001f3f057899 */ /* 0x000fe20008011404 */
[----:B------:R-:W-:Y:S01]  /*1270*/  LOP3.LUT R0, R0, 0x30, RZ, 0xc0, !PT ;  /* 0x0000003000007812 */ /* 0x000fe200078ec0ff */
[----:B------:R-:W-:Y:S01]  /*1280*/  IMAD.MOV.U32 R6, RZ, RZ, 0x1 ;  /* 0x00000001ff067424 */ /* 0x000fe200078e00ff */
[--C-:B------:R-:W-:Y:S01]  /*1290*/  LOP3.LUT R88, R88, 0x40, R3.reuse, 0xe2, !PT ;  /* 0x0000004058587812 */ /* 0x100fe200078ee203 */
[----:B------:R-:W-:Y:S01]  /*12a0*/  ULEA.HI UR5, UR5, UR4, URZ, 0x6 ;  /* 0x0000000405057291 */ /* 0x000fe2000f8f303f */
[-C--:B01----:R-:W-:Y:S01]  /*12b0*/  IADD3 R4, RZ, -R0.reuse, -R3 ;  /* 0x80000000ff047210 */ /* 0x083fe20007ffe803 */
[----:B------:R-:W-:Y:S01]  /*12c0*/  IMAD.U32 R5, RZ, RZ, UR6 ;  /* 0x00000006ff057e24 */ /* 0x000fe2000f8e00ff */
[----:B------:R-:W0:Y:S01]  /*12d0*/  LDC R97, c[0x0][0x600] ;  /* 0x00018000ff617b82 */ /* 0x000e220000000800 */
[----:B------:R-:W-:Y:S01]  /*12e0*/  LOP3.LUT R88, R88, R0, RZ, 0xfc, !PT ;  /* 0x0000000058587212 */ /* 0x000fe200078efcff */
[----:B------:R-:W-:Y:S01]  /*12f0*/  IMAD.MOV.U32 R0, RZ, RZ, -0x1 ;  /* 0xffffffffff007424 */ /* 0x000fe200078e00ff */
[----:B------:R-:W-:Y:S01]  /*1300*/  USHF.R.S32.HI UR43, URZ, 0x6, UR5 ;  /* 0x000000063f2b7899 */ /* 0x000fe20008011405 */
[----:B------:R-:W-:Y:S01]  /*1310*/  LOP3.LUT R94, R95, 0x3, RZ, 0xc0, !PT ;  /* 0x000000035f5e7812 */ /* 0x000fe200078ec0ff */
[----:B------:R-:W-:Y:S01]  /*1320*/  IMAD R4, R7, -0x40, R4 ;  /* 0xffffffc007047824 */ /* 0x000fe200078e0204 */
[C---:B------:R-:W-:Y:S01]  /*1330*/  LOP3.LUT R96, R95.reuse, 0x80, RZ, 0xc0, !PT ;  /* 0x000000805f607812 */ /* 0x040fe200078ec0ff */
[----:B------:R-:W-:Y:S01]  /*1340*/  UISETP.LT.AND UP0, UPT, UR43, 0x1, UPT ;  /* 0x000000012b00788c */ /* 0x000fe2000bf01270 */
[-C--:B---3--:R-:W-:Y:S01]  /*1350*/  SHF.L.U32 R0, R0, R93.reuse, RZ ;  /* 0x0000005d00007219 */ /* 0x088fe200000006ff */
[----:B------:R-:W-:Y:S01]  /*1360*/  ULDC UR4, c[0x0][0x284] ;  /* 0x0000a10000047ab9 */ /* 0x000fe20000000800 */
[----:B------:R-:W-:Y:S01]  /*1370*/  IMAD R94, R94, -0x2, R5 ;  /* 0xfffffffe5e5e7824 */ /* 0x000fe200078e0205 */
[----:B------:R-:W-:Y:S01]  /*1380*/  USEL UR44, UR43, 0x1, UP0 ;  /* 0x000000012b2c7887 */ /* 0x000fe20008000000 */
[----:B------:R-:W-:Y:S01]  /*1390*/  SHF.L.U32 R93, R6, R93, RZ ;  /* 0x0000005d065d7219 */ /* 0x000fe200000006ff */
[----:B------:R-:W-:Y:S01]  /*13a0*/  IMAD.SHL.U32 R95, R95, 0x2, RZ ;  /* 0x000000025f5f7824 */ /* 0x000fe200078e00ff */
[----:B------:R-:W-:Y:S01]  /*13b0*/  LOP3.LUT R102, R18, 0x1, RZ, 0xfc, !PT ;  /* 0x0000000112667812 */ /* 0x000fe200078efcff */
[----:B------:R-:W-:Y:S01]  /*13c0*/  VIADD R99, R4, UR4 ;  /* 0x0000000404637c36 */ /* 0x000fe20008000000 */
[C---:B----4-:R-:W-:Y:S01]  /*13d0*/  SHF.L.U64.HI R92, R8.reuse, 0x3, R9 ;  /* 0x00000003085c7819 */ /* 0x050fe20000010209 */
[----:B--2---:R-:W-:Y:S01]  /*13e0*/  IMAD.SHL.U32 R91, R8, 0x8, RZ ;  /* 0x00000008085b7824 */ /* 0x004fe200078e00ff */
[----:B------:R-:W-:Y:S01]  /*13f0*/  SHF.R.U32.HI R96, RZ, 0x7, R96 ;  /* 0x00000007ff607819 */ /* 0x000fe20000011660 */
[----:B------:R-:W-:Y:S01]  /*1400*/  IMAD.MOV.U32 R89, RZ, RZ, RZ ;  /* 0x000000ffff597224 */ /* 0x000fe200078e00ff */
[----:B------:R-:W-:Y:S01]  /*1410*/  LOP3.LUT R98, RZ, R0, RZ, 0x33, !PT ;  /* 0x00000000ff627212 */ /* 0x000fe200078e33ff */
[----:B------:R-:W-:Y:S01]  /*1420*/  UIADD3 UR44, UR43, -UR44, URZ ;  /* 0x8000002c2b2c7290 */ /* 0x000fe2000fffe03f */
[----:B------:R-:W-:Y:S01]  /*1430*/  UMOV UR40, URZ ;  /* 0x0000003f00287c82 */ /* 0x000fe20008000000 */
[----:B0-----:R-:W-:Y:S01]  /*1440*/  VIADD R97, R97, 0xffffffff ;  /* 0xffffffff61617836 */ /* 0x001fe20000000000 */
[----:B------:R-:W-:-:S09]  /*1450*/  UMOV UR42, URZ ;  /* 0x0000003f002a7c82 */ /* 0x000fd20008000000 */
.L_x_162:
[----:B0-----:R-:W0:Y:S01]  /*1460*/  SHFL.IDX PT, R0, R96, RZ, 0x1f ;  /* 0x00001fff60007589 */ /* 0x001e2200000e0000 */
[----:B-1----:R-:W1:Y:S01]  /*1470*/  S2UR UR7, SR_CgaCtaId ;  /* 0x00000000000779c3 */ /* 0x002e620000008800 */
[----:B------:R-:W-:Y:S01]  /*1480*/  UMOV UR6, 0x400 ;  /* 0x0000040000067882 */ /* 0x000fe20000000000 */
[----:B0-----:R-:W-:Y:S01]  /*1490*/  R2UR UR4, R0 ;  /* 0x00000000000472ca */ /* 0x001fe200000e0000 */
[----:B-1----:R-:W-:-:S12]  /*14a0*/  ULEA UR6, UR7, UR6, 0x18 ;  /* 0x0000000607067291 */ /* 0x002fd8000f8ec03f */
[----:B------:R-:W-:-:S04]  /*14b0*/  ULEA.HI UR5, UR4, UR4, URZ, 0x1 ;  /* 0x0000000404057291 */ /* 0x000fc8000f8f083f */
[----:B------:R-:W-:-:S04]  /*14c0*/  ULOP3.LUT UR5, UR5, 0x7fffe, URZ, 0xc0, !UPT ;  /* 0x0007fffe05057892 */ /* 0x000fc8000f8ec03f */
[----:B------:R-:W-:-:S03]  /*14d0*/  UIADD3 UR5, UR4, -UR5, URZ ;  /* 0x8000000504057290 */ /* 0x000fc6000fffe03f */
[----:B------:R-:W-:Y:S01]  /*14e0*/  ULDC UR4, c[0x0][0x28c] ;  /* 0x0000a30000047ab9 */ /* 0x000fe20000000800 */
[----:B------:R-:W-:Y:S01]  /*14f0*/  ULEA UR5, UR5, UR6, 0xd ;  /* 0x0000000605057291 */ /* 0x000fe2000f8e683f */
[----:B------:R-:W-:-:S03]  /*1500*/  ISETP.LT.AND P0, PT, RZ, UR4, PT ;  /* 0x00000004ff007c0c */ /* 0x000fc6000bf01270 */
[----:B------:R-:W-:-:S04]  /*1510*/  UIADD3 UR5, UR5, 0x100, URZ ;  /* 0x0000010005057890 */ /* 0x000fc8000fffe03f */
[----:B------:R-:W-:-:S04]  /*1520*/  USHF.R.U32.HI UR5, URZ, 0x4, UR5 ;  /* 0x000000043f057899 */ /* 0x000fc80008011605 */
[----:B------:R-:W-:Y:S02]  /*1530*/  ULOP3.LUT UR45, UR5, 0x3fff, URZ, 0xc0, !UPT ;  /* 0x00003fff052d7892 */ /* 0x000fe4000f8ec03f */
[----:B--2345:R-:W-:Y:S10]  /*1540*/  @P0 BRA `(.L_x_17) ;  /* 0x0000000000400947 */ /* 0x03cff40003800000 */
[----:B------:R-:W-:Y:S01]  /*1550*/  MOV R0, 0x0 ;  /* 0x0000000000007802 */ /* 0x000fe20000000f00 */
[----:B------:R-:W-:Y:S01]  /*1560*/  ULDC.64 UR4, c[0x4][0x68] ;  /* 0x01001a0000047ab9 */ /* 0x000fe20000000a00 */
[----:B------:R-:W-:Y:S01]  /*1570*/  ULDC.64 UR6, c[0x4][0x8] ;  /* 0x0100020000067ab9 */ /* 0x000fe20000000a00 */
[----:B------:R-:W-:Y:S01]  /*1580*/  IMAD.U32 R4, RZ, RZ, UR4 ;  /* 0x00000004ff047e24 */ /* 0x000fe2000f8e00ff */
[----:B------:R0:W1:Y:S01]  /*1590*/  LDC.64 R14, c[0x4][R0] ;  /* 0x01000000000e7b82 */ /* 0x0000620000000a00 */
[----:B------:R-:W-:Y:S01]  /*15a0*/  IMAD.U32 R5, RZ, RZ, UR5 ;  /* 0x00000005ff057e24 */ /* 0x000fe2000f8e00ff */
[----:B------:R-:W-:Y:S01]  /*15b0*/  ULDC.64 UR4, c[0x4][0x70] ;  /* 0x01001c0000047ab9 */ /* 0x000fe20000000a00 */
[----:B------:R-:W-:Y:S02]  /*15c0*/  IMAD.U32 R10, RZ, RZ, UR6 ;  /* 0x00000006ff0a7e24 */ /* 0x000fe4000f8e00ff */
[----:B------:R-:W-:Y:S02]  /*15d0*/  IMAD.U32 R6, RZ, RZ, UR4 ;  /* 0x00000004ff067e24 */ /* 0x000fe4000f8e00ff */
[----:B------:R-:W-:-:S02]  /*15e0*/  IMAD.U32 R7, RZ, RZ, UR5 ;  /* 0x00000005ff077e24 */ /* 0x000fc4000f8e00ff */
[----:B------:R-:W-:Y:S02]  /*15f0*/  IMAD.U32 R11, RZ, RZ, UR7 ;  /* 0x00000007ff0b7e24 */ /* 0x000fe4000f8e00ff */
[----:B------:R-:W-:Y:S02]  /*1600*/  IMAD.MOV.U32 R8, RZ, RZ, 0x1e1 ;  /* 0x000001e1ff087424 */ /* 0x000fe400078e00ff */
[----:B------:R-:W-:Y:S02]  /*1610*/  IMAD.MOV.U32 R12, RZ, RZ, 0x1 ;  /* 0x00000001ff0c7424 */ /* 0x000fe400078e00ff */
[----:B0-----:R-:W-:-:S07]  /*1620*/  IMAD.MOV.U32 R13, RZ, RZ, RZ ;  /* 0x000000ffff0d7224 */ /* 0x001fce00078e00ff */
[----:B------:R-:W-:-:S07]  /*1630*/  LEPC R20, `(.L_x_17) ;  /* 0x000000001014794e */ /* 0x000fce0000000000 */
[----:B-1---5:R-:W-:Y:S05]  /*1640*/  CALL.ABS.NOINC R14 ;  /* 0x000000000e007343 */ /* 0x022fea0003c00000 */
.L_x_17:
[----:B------:R-:W-:-:S13]  /*1650*/  ISETP.NE.AND P0, PT, R102, 0x3, PT ;  /* 0x000000036600780c */ /* 0x000fda0003f05270 */
[----:B------:R-:W-:Y:S05]  /*1660*/  @!P0 BRA `(.L_x_18) ;  /* 0x0000000000048947 */ /* 0x000fea0003800000 */
[----:B------:R-:W-:Y:S01]  /*1670*/  BPT.TRAP 0x1 ;  /* 0x000000040000795c */ /* 0x000fe20000300000 */
.L_x_18:
[----:B------:R-:W0:Y:S01]  /*1680*/  S2UR UR5, SR_CgaCtaId ;  /* 0x00000000000579c3 */ /* 0x000e220000008800 */
[----:B------:R-:W-:Y:S01]  /*1690*/  UMOV UR4, 0x400 ;  /* 0x0000040000047882 */ /* 0x000fe20000000000 */
[----:B------:R-:W-:Y:S02]  /*16a0*/  IMAD.U32 R0, RZ, RZ, UR40 ;  /* 0x00000028ff007e24 */ /* 0x000fe4000f8e00ff */
[----:B------:R-:W-:-:S03]  /*16b0*/  IMAD.U32 R3, RZ, RZ, UR42 ;  /* 0x0000002aff037e24 */ /* 0x000fc6000f8e00ff */
[----:B------:R-:W-:Y:S01]  /*16c0*/  SHF.L.U32 R0, R0, 0x1f, RZ ;  /* 0x0000001f00007819 */ /* 0x000fe200000006ff */
[----:B0-----:R-:W-:-:S06]  /*16d0*/  ULEA UR4, UR5, UR4, 0x18 ;  /* 0x0000000405047291 */ /* 0x001fcc000f8ec03f */
[----:B------:R-:W-:-:S04]  /*16e0*/  IMAD.U32 R6, RZ, RZ, UR4 ;  /* 0x00000004ff067e24 */ /* 0x000fc8000f8e00ff */
[----:B------:R-:W-:-:S04]  /*16f0*/  IMAD R3, R3, 0x8, R6 ;  /* 0x0000000803037824 */ /* 0x000fc800078e0206 */
[----:B------:R0:W1:Y:S01]  /*1700*/  SYNCS.PHASECHK.TRANS64.TRYWAIT P1, [R3+URZ], R0 ;  /* 0x00000000030075a7 */ /* 0x000062000802017f */
[----:B------:R-:W-:Y:S05]  /*1710*/  @!P0 BRA `(.L_x_19) ;  /* 0x0000000000048947 */ /* 0x000fea0003800000 */
[----:B------:R-:W-:Y:S01]  /*1720*/  BPT.TRAP 0x1 ;  /* 0x000000040000795c */ /* 0x000fe20000300000 */
.L_x_19:
[----:B------:R-:W-:-:S05]  /*1730*/  IMAD.U32 R4, RZ, RZ, UR44 ;  /* 0x0000002cff047e24 */ /* 0x000fca000f8e00ff */
[----:B------:R-:W-:Y:S01]  /*1740*/  ISETP.GE.AND P2, PT, R4, 0x1, PT ;  /* 0x000000010400780c */ /* 0x000fe20003f46270 */
[----:B-1----:R-:W-:-:S12]  /*1750*/  @P1 BRA `(.L_x_20) ;  /* 0x0000000000081947 */ /* 0x002fd80003800000 */
[----:B------:R-:W1:Y:S02]  /*1760*/  SYNCS.PHASECHK.TRANS64.TRYWAIT P1, [R3+URZ], R0 ;  /* 0x00000000030075a7 */ /* 0x000e64000802017f */
[----:B-1----:R-:W-:Y:S05]  /*1770*/  @!P1 BRA `(.L_x_21) ;  /* 0x0000006400d49947 */ /* 0x002fea0003800000 */
.L_x_20:
[----:B------:R-:W-:Y:S05]  /*1780*/  WARPSYNC.ALL ;  /* 0x0000000000007948 */ /* 0x000fea0003800000 */
[----:B------:R-:W-:Y:S01]  /*1790*/  R2UR UR4, R6 ;  /* 0x00000000060472ca */ /* 0x000fe200000e0000 */
[----:B------:R-:W-:Y:S01]  /*17a0*/  ULEA UR5, UR42, UR45, 0xa ;  /* 0x0000002d2a057291 */ /* 0x000fe2000f8e503f */
[----:B------:R-:W-:Y:S01]  /*17b0*/  WARPGROUP.ARRIVE ;  /* 0x00000000000079c5 */ /* 0x000fe20000000000 */
[----:B------:R-:W-:Y:S01]  /*17c0*/  UMOV UR9, 0x40000040 ;  /* 0x4000004000097882 */ /* 0x000fe20000000000 */
[----:B------:R-:W-:-:S04]  /*17d0*/  UMOV UR11, 0x40000040 ;  /* 0x40000040000b7882 */ /* 0x000fc80000000000 */
[----:B------:R-:W-:-:S05]  /*17e0*/  UMOV UR8, UR5 ;  /* 0x0000000500087c82 */ /* 0x000fca0008000000 */
[----:B------:R-:W-:-:S04]  /*17f0*/  UIADD3 UR4, UR4, 0xc100, URZ ;  /* 0x0000c10004047890 */ /* 0x000fc8000fffe03f */
[----:B------:R-:W-:-:S04]  /*1800*/  USHF.R.U32.HI UR4, URZ, 0x4, UR4 ;  /* 0x000000043f047899 */ /* 0x000fc80008011604 */
[----:B------:R-:W-:-:S04]  /*1810*/  ULOP3.LUT UR4, UR4, 0x3fff, URZ, 0xc0, !UPT ;  /* 0x00003fff04047892 */ /* 0x000fc8000f8ec03f */
[----:B------:R-:W-:-:S04]  /*1820*/  ULOP3.LUT UR4, UR4, 0x2000000, URZ, 0xfc, !UPT ;  /* 0x0200000004047892 */ /* 0x000fc8000f8efc3f */
[----:B------:R-:W-:-:S07]  /*1830*/  ULEA UR6, UR42, UR4, 0xa ;  /* 0x000000042a067291 */ /* 0x000fce000f8e503f */
[----:B------:R-:W-:Y:S02]  /*1840*/  UMOV UR10, UR6 ;  /* 0x00000006000a7c82 */ /* 0x000fe40008000000 */
[----:B------:R-:W-:Y:S01]  /*1850*/  HGMMA.64x128x16.F32 R24, gdesc[UR8].tnspA.tnspB, RZ, !UPT, gsb0 ;  /* 0x61e00000081879f0 */ /* 0x000fe2000c0008ff */
[----:B------:R-:W-:Y:S02]  /*1860*/  UIADD3 UR8, UR5, 0x80, URZ ;  /* 0x0000008005087890 */ /* 0x000fe4000fffe03f */
[----:B------:R-:W-:Y:S01]  /*1870*/  UIADD3 UR10, UR6, 0x80, URZ ;  /* 0x00000080060a7890 */ /* 0x000fe2000fffe03f */
[----:B------:R-:W-:Y:S01]  /*1880*/  UMOV UR9, 0x40000040 ;  /* 0x4000004000097882 */ /* 0x000fe20000000000 */
[----:B------:R-:W-:Y:S01]  /*1890*/  UMOV UR11, 0x40000040 ;  /* 0x40000040000b7882 */ /* 0x000fe20000000000 */
[----:B------:R-:W-:Y:S02]  /*18a0*/  WARPGROUP.DEPBAR.LE gsb0, 0x0 ;  /* 0x00008000000079c5 */ /* 0x000fe40000010000 */
[----:B------:R-:W-:-:S06]  /*18b0*/  WARPGROUP.ARRIVE ;  /* 0x00000000000079c5 */ /* 0x000fcc0000000000 */
[----:B------:R-:W-:Y:S01]  /*18c0*/  HGMMA.64x128x16.F32 R24, gdesc[UR8].tnspA.tnspB, R24, gsb0 ;  /* 0x61e00000081879f0 */ /* 0x000fe20008000818 */
        /* <DEDUP_REMOVED lines=13> */
[----:B------:R-:W-:Y:S03]  /*19a0*/  HGMMA.64x128x16.F32 R24, gdesc[UR8].tnspA.tnspB, R24, gsb0 ;  /* 0x61e00000081879f0 */ /* 0x000fe60008000818 */
[----:B------:R-:W-:Y:S02]  /*19b0*/  WARPGROUP.DEPBAR.LE gsb0, 0x0 ;  /* 0x00008000000079c5 */ /* 0x000fe40000010000 */
[----:B------:R-:W-:Y:S05]  /*19c0*/  @!P2 BRA `(.L_x_22) ;  /* 0x000000040028a947 */ /* 0x000fea0003800000 */
[----:B------:R-:W-:Y:S01]  /*19d0*/  UIADD3 UR5, UR42, 0x1, URZ ;  /* 0x000000012a057890 */ /* 0x000fe2000fffe03f */
[----:B01----:R-:W-:Y:S02]  /*19e0*/  IMAD.U32 R0, RZ, RZ, UR44 ;  /* 0x0000002cff007e24 */ /* 0x003fe4000f8e00ff */
[----:B------:R-:W-:Y:S01]  /*19f0*/  IMAD.U32 R3, RZ, RZ, UR42 ;  /* 0x0000002aff037e24 */ /* 0x000fe2000f8e00ff */
[----:B------:R-:W-:-:S04]  /*1a00*/  UISETP.NE.AND UP0, UPT, UR5, 0x3, UPT ;  /* 0x000000030500788c */ /* 0x000fc8000bf05270 */
[----:B------:R-:W-:Y:S02]  /*1a10*/  USEL UR6, URZ, 0x1, UP0 ;  /* 0x000000013f067887 */ /* 0x000fe40008000000 */
[----:B------:R-:W-:Y:S02]  /*1a20*/  USEL UR5, UR5, URZ, UP0 ;  /* 0x0000003f05057287 */ /* 0x000fe40008000000 */
[----:B------:R-:W-:-:S06]  /*1a30*/  ULOP3.LUT UR6, UR40, UR6, URZ, 0x3c, !UPT ;  /* 0x0000000628067292 */ /* 0x000fcc000f8e3c3f */
[----:B------:R-:W-:-:S07]  /*1a40*/  IMAD.U32 R7, RZ, RZ, UR6 ;  /* 0x00000006ff077e24 */ /* 0x000fce000f8e00ff */
.L_x_29:
[----:B------:R-:W-:Y:S05]  /*1a50*/  @!P0 BRA `(.L_x_23) ;  /* 0x0000000000048947 */ /* 0x000fea0003800000 */
[----:B------:R-:W-:Y:S01]  /*1a60*/  BPT.TRAP 0x1 ;  /* 0x000000040000795c */ /* 0x000fe20000300000 */
.L_x_23:
[----:B------:R-:W0:Y:S01]  /*1a70*/  S2UR UR7, SR_CgaCtaId ;  /* 0x00000000000779c3 */ /* 0x000e220000008800 */
[----:B------:R-:W-:Y:S01]  /*1a80*/  UMOV UR6, 0x400 ;  /* 0x0000040000067882 */ /* 0x000fe20000000000 */
[----:B------:R-:W-:Y:S01]  /*1a90*/  IMAD.U32 R5, RZ, RZ, UR5 ;  /* 0x00000005ff057e24 */ /* 0x000fe2000f8e00ff */
[----:B------:R-:W-:Y:S01]  /*1aa0*/  SHF.L.U32 R4, R7, 0x1f, RZ ;  /* 0x0000001f07047819 */ /* 0x000fe200000006ff */
[----:B0-----:R-:W-:-:S06]  /*1ab0*/  ULEA UR6, UR7, UR6, 0x18 ;  /* 0x0000000607067291 */ /* 0x001fcc000f8ec03f */
[----:B------:R-:W-:-:S04]  /*1ac0*/  IMAD.U32 R6, RZ, RZ, UR6 ;  /* 0x00000006ff067e24 */ /* 0x000fc8000f8e00ff */
[----:B------:R-:W-:-:S04]  /*1ad0*/  IMAD R5, R5, 0x8, R6 ;  /* 0x0000000805057824 */ /* 0x000fc800078e0206 */
[----:B------:R0:W1:Y:S01]  /*1ae0*/  SYNCS.PHASECHK.TRANS64.TRYWAIT P1, [R5+URZ], R4 ;  /* 0x00000004050075a7 */ /* 0x000062000802017f */
[----:B------:R-:W-:Y:S05]  /*1af0*/  @!P0 BRA `(.L_x_24) ;  /* 0x0000000000048947 */ /* 0x000fea0003800000 */
[----:B------:R-:W-:Y:S01]  /*1b00*/  BPT.TRAP 0x1 ;  /* 0x000000040000795c */ /* 0x000fe20000300000 */
.L_x_24:
[----:B-1----:R-:W-:Y:S05]  /*1b10*/  @P1 BRA `(.L_x_25) ;  /* 0x0000000000081947 */ /* 0x002fea0003800000 */
[----:B------:R-:W1:Y:S02]  /*1b20*/  SYNCS.PHASECHK.TRANS64.TRYWAIT P1, [R5+URZ], R4 ;  /* 0x00000004050075a7 */ /* 0x000e64000802017f */
[----:B-1----:R-:W-:Y:S05]  /*1b30*/  @!P1 BRA `(.L_x_26) ;  /* 0x0000006000f89947 */ /* 0x002fea0003800000 */
.L_x_25:
[----:B------:R-:W-:Y:S01]  /*1b40*/  ULEA UR6, UR5, UR45, 0xa ;  /* 0x0000002d05067291 */ /* 0x000fe2000f8e503f */
[----:B------:R-:W-:Y:S01]  /*1b50*/  WARPGROUP.ARRIVE ;  /* 0x00000000000079c5 */ /* 0x000fe20000000000 */
[----:B------:R-:W-:Y:S01]  /*1b60*/  ULEA UR7, UR5, UR4, 0xa ;  /* 0x0000000405077291 */ /* 0x000fe2000f8e503f */
[----:B------:R-:W-:Y:S01]  /*1b70*/  UMOV UR9, 0x40000040 ;  /* 0x4000004000097882 */ /* 0x000fe20000000000 */
[----:B------:R-:W-:-:S03]  /*1b80*/  UMOV UR11, 0x40000040 ;  /* 0x40000040000b7882 */ /* 0x000fc60000000000 */
[----:B------:R-:W-:Y:S02]  /*1b90*/  UMOV UR8, UR6 ;  /* 0x0000000600087c82 */ /* 0x000fe40008000000 */
[----:B------:R-:W-:Y:S02]  /*1ba0*/  UMOV UR10, UR7 ;  /* 0x00000007000a7c82 */ /* 0x000fe40008000000 */
[----:B------:R-:W-:Y:S01]  /*1bb0*/  HGMMA.64x128x16.F32 R24, gdesc[UR8].tnspA.tnspB, R24, gsb0 ;  /* 0x61e00000081879f0 */ /* 0x000fe20008000818 */
[----:B------:R-:W-:Y:S02]  /*1bc0*/  UIADD3 UR8, UR6, 0x80, URZ ;  /* 0x0000008006087890 */ /* 0x000fe4000fffe03f */
[----:B------:R-:W-:Y:S01]  /*1bd0*/  UIADD3 UR10, UR7, 0x80, URZ ;  /* 0x00000080070a7890 */ /* 0x000fe2000fffe03f */
[----:B------:R-:W-:Y:S01]  /*1be0*/  UMOV UR9, 0x40000040 ;  /* 0x4000004000097882 */ /* 0x000fe20000000000 */
[----:B------:R-:W-:Y:S01]  /*1bf0*/  UMOV UR11, 0x40000040 ;  /* 0x40000040000b7882 */ /* 0x000fe20000000000 */
[----:B------:R-:W-:-:S02]  /*1c00*/  WARPGROUP.DEPBAR.LE gsb0, 0x0 ;  /* 0x00008000000079c5 */ /* 0x000fc40000010000 */
        /* <DEDUP_REMOVED lines=18> */
[----:B------:R-:W-:Y:S01]  /*1d30*/  BPT.TRAP 0x1 ;  /* 0x000000040000795c */ /* 0x000fe20000300000 */
.L_x_27:
[----:B------:R-:W-:-:S13]  /*1d40*/  ISETP.NE.AND P1, PT, R22, RZ, PT ;  /* 0x000000ff1600720c */ /* 0x000fda0003f25270 */
[----:B01----:R-:W-:-:S04]  /*1d50*/  @P1 IMAD R4, R3, 0x8, R6 ;  /* 0x0000000803041824 */ /* 0x003fc800078e0206 */
[----:B------:R-:W-:-:S05]  /*1d60*/  @P1 VIADD R4, R4, 0x18 ;  /* 0x0000001804041836 */ /* 0x000fca0000000000 */
[----:B------:R-:W-:-:S04]  /*1d70*/  @P1 PRMT R4, R19, 0x654, R4 ;  /* 0x0000065413041816 */ /* 0x000fc80000000004 */
[----:B------:R0:W-:Y:S01]  /*1d80*/  @P1 SYNCS.ARRIVE.TRANS64.RED.A1T0 RZ, [R4+URZ], RZ ;  /* 0x000000ff04ff19a7 */ /* 0x0001e2000810043f */
[----:B------:R-:W-:-:S13]  /*1d90*/  ISETP.GT.U32.AND P1, PT, R18, 0x1, PT ;  /* 0x000000011200780c */ /* 0x000fda0003f24070 */
[----:B0-----:R-:W-:Y:S05]  /*1da0*/  @P1 BRA `(.L_x_28) ;  /* 0x0000000000041947 */ /* 0x001fea0003800000 */
[----:B------:R-:W-:Y:S01]  /*1db0*/  BPT.TRAP 0x1 ;  /* 0x000000040000795c */ /* 0x000fe20000300000 */
.L_x_28:
[----:B------:R-:W-:Y:S01]  /*1dc0*/  UIADD3 UR5, UR5, 0x1, URZ ;  /* 0x0000000105057890 */ /* 0x000fe2000fffe03f */
[C---:B------:R-:W-:Y:S01]  /*1dd0*/  ISETP.GT.AND P2, PT, R0.reuse, 0x1, PT ;  /* 0x000000010000780c */ /* 0x040fe20003f44270 */
[----:B------:R-:W-:Y:S02]  /*1de0*/  VIADD R3, R3, 0x1 ;  /* 0x0000000103037836 */ /* 0x000fe40000000000 */
[----:B------:R-:W-:Y:S01]  /*1df0*/  UISETP.NE.AND UP0, UPT, UR5, 0x3, UPT ;  /* 0x000000030500788c */ /* 0x000fe2000bf05270 */
[----:B------:R-:W-:Y:S02]  /*1e00*/  VIADD R0, R0, 0xffffffff ;  /* 0xffffffff00007836 */ /* 0x000fe40000000000 */
[C---:B------:R-:W-:Y:S01]  /*1e10*/  ISETP.NE.AND P1, PT, R3.reuse, 0x3, PT ;  /* 0x000000030300780c */ /* 0x040fe20003f25270 */
[----:B------:R-:W-:Y:S02]  /*1e20*/  USEL UR6, URZ, 0x1, UP0 ;  /* 0x000000013f067887 */ /* 0x000fe40008000000 */
[----:B------:R-:W-:Y:S01]  /*1e30*/  USEL UR5, UR5, URZ, UP0 ;  /* 0x0000003f05057287 */ /* 0x000fe20008000000 */
[----:B------:R-:W-:-:S03]  /*1e40*/  SEL R3, R3, RZ, P1 ;  /* 0x000000ff03037207 */ /* 0x000fc60000800000 */
[----:B------:R-:W-:Y:S01]  /*1e50*/  LOP3.LUT R7, R7, UR6, RZ, 0x3c, !PT ;  /* 0x0000000607077c12 */ /* 0x000fe2000f8e3cff */
[----:B------:R-:W-:Y:S07]  /*1e60*/  @P2 BRA `(.L_x_29) ;  /* 0xfffffff800f82947 */ /* 0x000fee000383ffff */
.L_x_22:
[----:B01----:R-:W0:Y:S02]  /*1e70*/  LDC R0, c[0x0][0x28c] ;  /* 0x0000a300ff007b82 */ /* 0x003e240000000800 */
[----:B0-----:R-:W-:-:S13]  /*1e80*/  ISETP.GE.AND P1, PT, R0, 0x1, PT ;  /* 0x000000010000780c */ /* 0x001fda0003f26270 */
[----:B------:R-:W-:Y:S05]  /*1e90*/  @!P1 BRA `(.L_x_30) ;  /* 0x0000000000449947 */ /* 0x000fea0003800000 */
[----:B------:R-:W-:Y:S05]  /*1ea0*/  @!P0 BRA `(.L_x_31) ;  /* 0x0000000000048947 */ /* 0x000fea0003800000 */
[----:B------:R-:W-:Y:S01]  /*1eb0*/  BPT.TRAP 0x1 ;  /* 0x000000040000795c */ /* 0x000fe20000300000 */
.L_x_31:
[----:B------:R-:W-:-:S13]  /*1ec0*/  ISETP.NE.AND P0, PT, R22, RZ, PT ;  /* 0x000000ff1600720c */ /* 0x000fda0003f05270 */
[----:B------:R-:W-:-:S05]  /*1ed0*/  VOTEU.ANY UP0, P0 ;  /* 0x00000000003f7886 */ /* 0x000fca0000000100 */
[----:B------:R-:W-:-:S06]  /*1ee0*/  @UP0 UIADD3 UR4, UR44, UR42, URZ ;  /* 0x0000002a2c040290 */ /* 0x000fcc000fffe03f */
[----:B------:R-:W-:Y:S02]  /*1ef0*/  IMAD.U32 R4, RZ, RZ, UR4 ;  /* 0x00000004ff047e24 */ /* 0x000fe4000f8e00ff */
[----:B------:R-:W-:Y:S02]  /*1f00*/  IMAD.U32 R3, RZ, RZ, UR4 ;  /* 0x00000004ff037e24 */ /* 0x000fe4000f8e00ff */
[----:B------:R-:W-:-:S05]  /*1f10*/  @P0 IMAD.WIDE.U32 R4, R4, -0x55555555, RZ ;  /* 0xaaaaaaab04040825 */ /* 0x000fca00078e00ff */
[----:B------:R-:W-:-:S05]  /*1f20*/  @P0 SHF.R.U32.HI R0, RZ, 0x1, R5 ;  /* 0x00000001ff000819 */ /* 0x000fca0000011605 */
[----:B------:R-:W-:-:S04]  /*1f30*/  @P0 IMAD R0, R0, -0x3, R3 ;  /* 0xfffffffd00000824 */ /* 0x000fc800078e0203 */
[----:B------:R-:W-:-:S04]  /*1f40*/  @P0 IMAD R0, R0, 0x8, R6 ;  /* 0x0000000800000824 */ /* 0x000fc800078e0206 */
[----:B------:R-:W-:-:S05]  /*1f50*/  @P0 VIADD R0, R0, 0x18 ;  /* 0x0000001800000836 */ /* 0x000fca0000000000 */
[----:B------:R-:W-:-:S04]  /*1f60*/  @P0 PRMT R0, R19, 0x654, R0 ;  /* 0x0000065413000816 */ /* 0x000fc80000000000 */
[----:B------:R0:W-:Y:S01]  /*1f70*/  @P0 SYNCS.ARRIVE.TRANS64.RED.A1T0 RZ, [R0+URZ], RZ ;  /* 0x000000ff00ff09a7 */ /* 0x0001e2000810043f */
[----:B------:R-:W-:-:S13]  /*1f80*/  ISETP.GT.U32.AND P0, PT, R18, 0x1, PT ;  /* 0x000000011200780c */ /* 0x000fda0003f04070 */
[----:B0-----:R-:W-:Y:S05]  /*1f90*/  @P0 BRA `(.L_x_30) ;  /* 0x0000000000040947 */ /* 0x001fea0003800000 */
[----:B------:R-:W-:Y:S01]  /*1fa0*/  BPT.TRAP 0x1 ;  /* 0x000000040000795c */ /* 0x000fe20000300000 */
.L_x_30:
[----:B------:R-:W-:Y:S01]  /*1fb0*/  IMAD.SHL.U32 R100, R100, 0x80, RZ ;  /* 0x0000008064647824 */ /* 0x000fe200078e00ff */
[----:B------:R-:W-:Y:S01]  /*1fc0*/  UIADD3 UR42, UR43, UR42, URZ ;  /* 0x0000002a2b2a7290 */ /* 0x000fe2000fffe03f */
[----:B------:R-:W-:Y:S01]  /*1fd0*/  SHF.R.S32.HI R11, RZ, 0x1f, R101 ;  /* 0x0000001fff0b7819 */ /* 0x000fe20000011465 */
[----:B------:R-:W-:Y:S01]  /*1fe0*/  UISETP.GE.U32.AND UP1, UPT, UR43, 0x3, UPT ;  /* 0x000000032b00788c */ /* 0x000fe2000bf26070 */
[----:B------:R-:W-:Y:S01]  /*1ff0*/  IMAD.SHL.U32 R6, R103, 0x80, RZ ;  /* 0x0000008067067824 */ /* 0x000fe200078e00ff */
[----:B------:R-:W-:Y:S01]  /*2000*/  ULDC UR7, c[0x0][0x288] ;  /* 0x0000a20000077ab9 */ /* 0x000fe20000000800 */
[C---:B------:R-:W-:Y:S01]  /*2010*/  LOP3.LUT R8, R100.reuse, 0x6, R95, 0xf8, !PT ;  /* 0x0000000664087812 */ /* 0x040fe200078ef85f */
[----:B------:R-:W-:Y:S01]  /*2020*/  UISETP.GT.U32.AND UP0, UPT, UR42, 0x2, UPT ;  /* 0x000000022a00788c */ /* 0x000fe2000bf04070 */
[----:B------:R-:W-:Y:S01]  /*2030*/  ISETP.GE.AND P0, PT, R100, UR7, PT ;  /* 0x0000000764007c0c */ /* 0x000fe2000bf06270 */
[----:B------:R-:W-:Y:S01]  /*2040*/  ULDC.64 UR4, c[0x0][0x5d0] ;  /* 0x0001740000047ab9 */ /* 0x000fe20000000a00 */
[--C-:B------:R-:W-:Y:S01]  /*2050*/  SHF.R.S32.HI R9, RZ, 0x1f, R8.reuse ;  /* 0x0000001fff097819 */ /* 0x100fe20000011408 */
[----:B------:R-:W-:Y:S01]  /*2060*/  ULDC UR10, c[0x0][0x284] ;  /* 0x0000a100000a7ab9 */ /* 0x000fe20000000800 */
[----:B------:R-:W-:Y:S01]  /*2070*/  IMAD R0, R11, UR4, RZ ;  /* 0x000000040b007c24 */ /* 0x000fe2000f8e02ff */
[----:B------:R-:W-:Y:S01]  /*2080*/  UISETP.LT.U32.AND UP0, UPT, UR43, 0x3, UP0 ;  /* 0x000000032b00788c */ /* 0x000fe20008701070 */
[----:B------:R-:W-:Y:S01]  /*2090*/  ISETP.GE.OR P0, PT, R6, UR10, P0 ;  /* 0x0000000a06007c0c */ /* 0x000fe20008706670 */
[----:B------:R-:W-:Y:S01]  /*20a0*/  IMAD.WIDE.U32 R4, R101, UR4, R8 ;  /* 0x0000000465047c25 */ /* 0x000fe2000f8e0008 */
[----:B------:R-:W-:Y:S01]  /*20b0*/  ULDC.64 UR8, c[0x0][0x5c8] ;  /* 0x0001720000087ab9 */ /* 0x000fe20000000a00 */
[----:B------:R-:W-:-:S02]  /*20c0*/  USEL UR6, URZ, 0x1, !UP0 ;  /* 0x000000013f067887 */ /* 0x000fc4000c000000 */
[----:B------:R-:W-:Y:S01]  /*20d0*/  IMAD R3, R101, UR5, R0 ;  /* 0x0000000565037c24 */ /* 0x000fe2000f8e0200 */
[----:B------:R-:W-:Y:S01]  /*20e0*/  @UP1 UIMAD.WIDE.U32 UR4, UR42, -0x55555555, URZ ;  /* 0xaaaaaaab2a0418a5 */ /* 0x000fe2000f8e003f */
[----:B------:R-:W-:Y:S01]  /*20f0*/  IMAD.WIDE R104, R103, 0x80, R88 ;  /* 0x0000008067687825 */ /* 0x000fe200078e0258 */
[----:B------:R-:W-:Y:S02]  /*2100*/  ULOP3.LUT UR40, UR40, UR6, URZ, 0x3c, !UPT ;  /* 0x0000000628287292 */ /* 0x000fe4000f8e3c3f */
[----:B------:R-:W-:Y:S01]  /*2110*/  @UP1 USHF.R.U32.HI UR4, URZ, 0x1, UR5 ;  /* 0x000000013f041899 */ /* 0x000fe20008011605 */
[----:B------:R-:W-:Y:S02]  /*2120*/  IMAD.IADD R5, R5, 0x1, R3 ;  /* 0x0000000105057824 */ /* 0x000fe400078e0203 */
[----:B------:R-:W-:Y:S01]  /*2130*/  IMAD R3, R105, UR8, RZ ;  /* 0x0000000869037c24 */ /* 0x000fe2000f8e02ff */
[----:B------:R-:W-:Y:S01]  /*2140*/  @UP1 ULOP3.LUT UR40, UR40, 0x1, UR4, 0x78, !UPT ;  /* 0x0000000128281892 */ /* 0x000fe2000f8e7804 */
[----:B------:R-:W-:-:S04]  /*2150*/  IMAD.WIDE.U32 R106, R104, UR8, R4 ;  /* 0x00000008686a7c25 */ /* 0x000fc8000f8e0004 */
[----:B------:R-:W-:Y:S02]  /*2160*/  IMAD R7, R104, UR9, R3 ;  /* 0x0000000968077c24 */ /* 0x000fe4000f8e0203 */
[----:B------:R-:W-:Y:S01]  /*2170*/  IMAD.MOV.U32 R0, RZ, RZ, -0x1 ;  /* 0xffffffffff007424 */ /* 0x000fe200078e00ff */
[----:B------:R-:W-:Y:S06]  /*2180*/  @P0 BRA `(.L_x_32) ;  /* 0x00000040001c0947 */ /* 0x000fec0003800000 */
[----:B-----5:R-:W-:Y:S01]  /*2190*/  FSETP.NEU.AND P0, PT, R90, RZ, PT ;  /* 0x000000ff5a00720b */ /* 0x020fe20003f0d000 */
[----:B------:R-:W-:Y:S01]  /*21a0*/  IMAD.IADD R4, R94, 0x1, -R100 ;  /* 0x000000015e047824 */ /* 0x000fe200078e0a64 */
[----:B------:R-:W-:Y:S01]  /*21b0*/  BSSY B0, `(.L_x_32) ;  /* 0x0000404000007945 */ /* 0x000fe20003800000 */
[----:B------:R-:W-:Y:S02]  /*21c0*/  IMAD.IADD R3, R99, 0x1, -R6 ;  /* 0x0000000163037824 */ /* 0x000fe400078e0a06 */
[----:B------:R-:W-:Y:S01]  /*21d0*/  IMAD.IADD R103, R107, 0x1, R7 ;  /* 0x000000016b677824 */ /* 0x000fe200078e0207 */
[----:B------:R-:W-:-:S04]  /*21e0*/  ISETP.GT.AND P2, PT, R4, RZ, PT ;  /* 0x000000ff0400720c */ /* 0x000fc80003f44270 */
[----:B------:R-:W-:-:S03]  /*21f0*/  ISETP.GT.AND P1, PT, R3, RZ, P2 ;  /* 0x000000ff0300720c */ /* 0x000fc60001724270 */
[----:B------:R-:W-:Y:S10]  /*2200*/  @!P0 BRA `(.L_x_33) ;  /* 0x0000002c00288947 */ /* 0x000ff40003800000 */
[----:B------:R-:W0:Y:S01]  /*2210*/  LDC.64 R110, c[0x0][0x5b8] ;  /* 0x00016e00ff6e7b82 */ /* 0x000e220000000a00 */
[----:B------:R-:W-:-:S07]  /*2220*/  ULDC.64 UR4, c[0x0][0x5c0] ;  /* 0x0001700000047ab9 */ /* 0x000fce0000000a00 */
[----:B------:R-:W1:Y:S08]  /*2230*/  LDC.64 R112, c[0x0][0x5b0] ;  /* 0x00016c00ff707b82 */ /* 0x000e700000000a00 */
[----:B------:R-:W2:Y:S01]  /*2240*/  LDC.64 R114, c[0x0][0x5a8] ;  /* 0x00016a00ff727b82 */ /* 0x000ea20000000a00 */
[-C--:B0-----:R-:W-:Y:S02]  /*2250*/  IMAD R6, R11, R110.reuse, RZ ;  /* 0x0000006e0b067224 */ /* 0x081fe400078e02ff */
[----:B------:R-:W-:-:S04]  /*2260*/  IMAD.WIDE.U32 R108, R101, R110, R8 ;  /* 0x0000006e656c7225 */ /* 0x000fc800078e0008 */
[----:B------:R-:W-:Y:S02]  /*2270*/  IMAD R107, R101, R111, R6 ;  /* 0x0000006f656b7224 */ /* 0x000fe400078e0206 */
[-C--:B-1----:R-:W-:Y:S02]  /*2280*/  IMAD R5, R105, R112.reuse, RZ ;  /* 0x0000007069057224 */ /* 0x082fe400078e02ff */
[----:B------:R-:W-:Y:S02]  /*2290*/  IMAD.IADD R13, R109, 0x1, R107 ;  /* 0x000000016d0d7824 */ /* 0x000fe400078e026b */
[----:B------:R-:W-:Y:S02]  /*22a0*/  IMAD.MOV.U32 R12, RZ, RZ, R108 ;  /* 0x000000ffff0c7224 */ /* 0x000fe400078e006c */
[C---:B------:R-:W-:Y:S02]  /*22b0*/  IMAD R111, R104.reuse, R113, R5 ;  /* 0x00000071686f7224 */ /* 0x040fe400078e0205 */
[----:B------:R-:W-:-:S04]  /*22c0*/  IMAD.WIDE.U32 R6, R104, R112, R12 ;  /* 0x0000007068067225 */ /* 0x000fc800078e000c */
[----:B------:R-:W-:Y:S01]  /*22d0*/  IMAD.IADD R5, R7, 0x1, R111 ;  /* 0x0000000107057824 */ /* 0x000fe200078e026f */
[----:B--2---:R-:W-:-:S04]  /*22e0*/  LEA R14, P0, R6, R114, 0x1 ;  /* 0x00000072060e7211 */ /* 0x004fc800078008ff */
[----:B------:R-:W-:-:S05]  /*22f0*/  LEA.HI.X R15, R6, R115, R5, 0x1, P0 ;  /* 0x00000073060f7211 */ /* 0x000fca00000f0c05 */
[----:B------:R0:W2:Y:S01]  /*2300*/  @P1 LDG.E.LTC128B.U16 R5, desc[UR36][R14.64] ;  /* 0x000000240e051981 */ /* 0x0000a2000c1e1520 */
[----:B------:R-:W-:Y:S01]  /*2310*/  LEA R10, P0, R106, UR4, 0x1 ;  /* 0x000000046a0a7c11 */ /* 0x000fe2000f8008ff */
[----:B------:R-:W-:Y:S01]  /*2320*/  IMAD.WIDE.U32 R6, R104, R112, R8 ;  /* 0x0000007068067225 */ /* 0x000fe200078e0008 */
[----:B------:R-:W-:Y:S03]  /*2330*/  BSSY B1, `(.L_x_34) ;  /* 0x0000012000017945 */ /* 0x000fe60003800000 */
[----:B------:R-:W-:Y:S02]  /*2340*/  IMAD.IADD R7, R111, 0x1, R7 ;  /* 0x000000016f077824 */ /* 0x000fe400078e0207 */
[----:B------:R-:W-:Y:S01]  /*2350*/  IMAD.WIDE.U32 R20, R101, R110, R6 ;  /* 0x0000006e65147225 */ /* 0x000fe200078e0006 */
[----:B0-----:R-:W-:-:S03]  /*2360*/  SHF.L.U64.HI R15, R112, 0x3, R113 ;  /* 0x00000003700f7819 */ /* 0x001fc60000010271 */
[----:B------:R-:W-:Y:S01]  /*2370*/  IMAD.IADD R7, R107, 0x1, R21 ;  /* 0x000000016b077824 */ /* 0x000fe200078e0215 */
[----:B------:R-:W-:Y:S01]  /*2380*/  LEA R6, P4, R20, R114, 0x1 ;  /* 0x0000007214067211 */ /* 0x000fe200078808ff */
[----:B------:R-:W-:-:S03]  /*2390*/  IMAD.SHL.U32 R14, R112, 0x8, RZ ;  /* 0x00000008700e7824 */ /* 0x000fc600078e00ff */
[----:B------:R-:W-:Y:S01]  /*23a0*/  LEA.HI.X R7, R20, R115, R7, 0x1, P4 ;  /* 0x0000007314077211 */ /* 0x000fe200020f0c07 */
[----:B--2---:R-:W-:-:S05]  /*23b0*/  HADD2.F32 R11, -RZ, R5.H0_H0 ;  /* 0x20000005ff0b7230 */ /* 0x004fca0000004100 */
[----:B------:R-:W-:-:S04]  /*23c0*/  FMUL R11, R11, R90 ;  /* 0x0000005a0b0b7220 */ /* 0x000fc80000400000 */
[----:B------:R-:W-:Y:S01]  /*23d0*/  FFMA R24, R24, R23, R11 ;  /* 0x0000001718187223 */ /* 0x000fe2000000000b */
[----:B------:R-:W-:Y:S02]  /*23e0*/  LEA.HI.X R11, R106, UR5, R103, 0x1, P0 ;  /* 0x000000056a0b7c11 */ /* 0x000fe400080f0c67 */
[----:B------:R-:W-:Y:S02]  /*23f0*/  ISETP.GT.AND P0, PT, R4, 0x1, PT ;  /* 0x000000010400780c */ /* 0x000fe40003f04270 */
[----:B------:R-:W-:Y:S02]  /*2400*/  F2FP.F16.F32.PACK_AB R24, RZ, R24 ;  /* 0x00000018ff18723e */ /* 0x000fe400000000ff */
[----:B------:R-:W-:-:S03]  /*2410*/  ISETP.GT.AND P3, PT, R3, RZ, P0 ;  /* 0x000000ff0300720c */ /* 0x000fc60000764270 */
[----:B------:R0:W-:Y:S10]  /*2420*/  @P1 STG.E.U16 desc[UR36][R10.64], R24 ;  /* 0x000000180a001986 */ /* 0x0001f4000c101524 */
[----:B------:R-:W-:Y:S05]  /*2430*/  @!P3 BRA `(.L_x_35) ;  /* 0x000000000004b947 */ /* 0x000fea0003800000 */
[----:B------:R1:W5:Y:S02]  /*2440*/  LDG.E.LTC128B.U16 R5, desc[UR36][R6.64+0x2] ;  /* 0x0000022406057981 */ /* 0x000364000c1e1520 */
.L_x_35:
[----:B------:R-:W-:Y:S05]  /*2450*/  BSYNC B1 ;  /* 0x0000000000017941 */ /* 0x000fea0003800000 */
.L_x_34:
[----:B-----5:R-:W-:Y:S01]  /*2460*/  HADD2.F32 R103, -RZ, R5.H0_H0 ;  /* 0x20000005ff677230 */ /* 0x020fe20000004100 */
[----:B------:R-:W-:Y:S01]  /*2470*/  ISETP.GT.AND P2, PT, R3, 0x8, P2 ;  /* 0x000000080300780c */ /* 0x000fe20001744270 */
[----:B------:R-:W-:Y:S01]  /*2480*/  IMAD.WIDE.U32 R20, R104, R112, R14 ;  /* 0x0000007068147225 */ /* 0x000fe200078e000e */
[----:B0-----:R-:W-:-:S03]  /*2490*/  PRMT R24, R5, 0x7610, R24 ;  /* 0x0000761005187816 */ /* 0x001fc60000000018 */
[----:B------:R-:W-:Y:S01]  /*24a0*/  FMUL R12, R103, R90 ;  /* 0x0000005a670c7220 */ /* 0x000fe20000400000 */
[----:B------:R-:W-:Y:S01]  /*24b0*/  IMAD.IADD R111, R111, 0x1, R21 ;  /* 0x000000016f6f7824 */ /* 0x000fe200078e0215 */
[----:B------:R-:W-:Y:S02]  /*24c0*/  IADD3 R108, P1, R108, R20, RZ ;  /* 0x000000146c6c7210 */ /* 0x000fe40007f3e0ff */
[----:B------:R-:W-:-:S03]  /*24d0*/  FFMA R12, R25, R23, R12 ;  /* 0x00000017190c7223 */ /* 0x000fc6000000000c */
[----:B------:R-:W-:Y:S01]  /*24e0*/  IMAD.X R13, R111, 0x1, R13, P1 ;  /* 0x000000016f0d7824 */ /* 0x000fe200008e060d */
[C---:B------:R-:W-:Y:S02]  /*24f0*/  LEA R14, P1, R108.reuse, R114, 0x1 ;  /* 0x000000726c0e7211 */ /* 0x040fe400078208ff */
[----:B------:R-:W-:Y:S02]  /*2500*/  F2FP.F16.F32.PACK_AB R12, RZ, R12 ;  /* 0x0000000cff0c723e */ /* 0x000fe400000000ff */
[----:B------:R-:W-:Y:S02]  /*2510*/  LEA.HI.X R15, R108, R115, R13, 0x1, P1 ;  /* 0x000000736c0f7211 */ /* 0x000fe400008f0c0d */
[----:B------:R-:W-:-:S05]  /*2520*/  PRMT R21, R12, 0x7610, R21 ;  /* 0x000076100c157816 */ /* 0x000fca0000000015 */
[----:B------:R0:W-:Y:S04]  /*2530*/  @P3 STG.E.U16 desc[UR36][R10.64+0x2], R21 ;  /* 0x000002150a003986 */ /* 0x0001e8000c101524 */
[----:B------:R-:W2:Y:S01]  /*2540*/  @P2 LDG.E.LTC128B.U16 R24, desc[UR36][R14.64] ;  /* 0x000000240e182981 */ /* 0x000ea2000c1e1520 */
[----:B------:R-:W-:Y:S01]  /*2550*/  IADD3 R20, P1, R8, R20, RZ ;  /* 0x0000001408147210 */ /* 0x000fe20007f3e0ff */
[----:B------:R-:W-:Y:S01]  /*2560*/  BSSY B1, `(.L_x_36) ;  /* 0x0000011000017945 */ /* 0x000fe20003800000 */
[----:B------:R-:W-:Y:S02]  /*2570*/  SHF.L.U64.HI R13, R91, 0x1, R92 ;  /* 0x000000015b0d7819 */ /* 0x000fe4000001025c */
[----:B------:R-:W-:Y:S01]  /*2580*/  ISETP.GT.AND P0, PT, R3, 0x8, P0 ;  /* 0x000000080300780c */ /* 0x000fe20000704270 */
[----:B0-----:R-:W-:Y:S01]  /*2590*/  IMAD.X R21, R9, 0x1, R111, P1 ;  /* 0x0000000109157824 */ /* 0x001fe200008e066f */
[----:B------:R-:W-:Y:S01]  /*25a0*/  LEA R12, P1, R91, R10, 0x1 ;  /* 0x0000000a5b0c7211 */ /* 0x000fe200078208ff */
[----:B------:R-:W-:-:S04]  /*25b0*/  IMAD.WIDE.U32 R20, R101, R110, R20 ;  /* 0x0000006e65147225 */ /* 0x000fc800078e0014 */
[----:B------:R-:W-:Y:S01]  /*25c0*/  IMAD.X R13, R13, 0x1, R11, P1 ;  /* 0x000000010d0d7824 */ /* 0x000fe200008e060b */
[----:B------:R-:W-:Y:S01]  /*25d0*/  LEA R8, P3, R20, R114, 0x1 ;  /* 0x0000007214087211 */ /* 0x000fe200078608ff */
[----:B------:R-:W-:-:S05]  /*25e0*/  IMAD.IADD R9, R107, 0x1, R21 ;  /* 0x000000016b097824 */ /* 0x000fca00078e0215 */
[----:B------:R-:W-:Y:S01]  /*25f0*/  LEA.HI.X R9, R20, R115, R9, 0x1, P3 ;  /* 0x0000007314097211 */ /* 0x000fe200018f0c09 */
[----:B--2---:R-:W-:-:S05]  /*2600*/  HADD2.F32 R5, -RZ, R24.H0_H0 ;  /* 0x20000018ff057230 */ /* 0x004fca0000004100 */
[----:B------:R-:W-:-:S04]  /*2610*/  FMUL R5, R5, R90 ;  /* 0x0000005a05057220 */ /* 0x000fc80000400000 */
[----:B------:R-:W-:-:S05]  /*2620*/  FFMA R5, R26, R23, R5 ;  /* 0x000000171a057223 */ /* 0x000fca0000000005 */
[----:B------:R-:W-:-:S05]  /*2630*/  F2FP.F16.F32.PACK_AB R5, RZ, R5 ;  /* 0x00000005ff05723e */ /* 0x000fca00000000ff */
[----:B------:R0:W-:Y:S01]  /*2640*/  @P2 STG.E.U16 desc[UR36][R12.64], R5 ;  /* 0x000000050c002986 */ /* 0x0001e2000c101524 */
[----:B------:R-:W-:Y:S05]  /*2650*/  @!P0 BRA `(.L_x_37) ;  /* 0x0000000000048947 */ /* 0x000fea0003800000 */
[----:B------:R2:W5:Y:S02]  /*2660*/  LDG.E.LTC128B.U16 R24, desc[UR36][R8.64+0x2] ;  /* 0x0000022408187981 */ /* 0x000564000c1e1520 */
.L_x_37:
[----:B------:R-:W-:Y:S05]  /*2670*/  BSYNC B1 ;  /* 0x0000000000017941 */ /* 0x000fea0003800000 */
.L_x_36:
[----:B0----5:R-:W-:Y:S01]  /*2680*/  HADD2.F32 R5, -RZ, R24.H0_H0 ;  /* 0x20000018ff057230 */ /* 0x021fe20000004100 */
[----:B------:R-:W-:Y:S01]  /*2690*/  ISETP.GT.AND P1, PT, R4, 0x8, PT ;  /* 0x000000080400780c */ /* 0x000fe20003f24270 */
[----:B------:R-:W-:Y:S03]  /*26a0*/  BSSY B1, `(.L_x_38) ;  /* 0x0000008000017945 */ /* 0x000fe60003800000 */
[----:B------:R-:W-:Y:S01]  /*26b0*/  FMUL R14, R5, R90 ;  /* 0x0000005a050e7220 */ /* 0x000fe20000400000 */
[----:B------:R-:W-:-:S03]  /*26c0*/  ISETP.GT.AND P2, PT, R3, RZ, P1 ;  /* 0x000000ff0300720c */ /* 0x000fc60000f44270 */
[----:B------:R-:W-:-:S05]  /*26d0*/  FFMA R14, R27, R23, R14 ;  /* 0x000000171b0e7223 */ /* 0x000fca000000000e */
[----:B------:R-:W-:-:S05]  /*26e0*/  F2FP.F16.F32.PACK_AB R14, RZ, R14 ;  /* 0x0000000eff0e723e */ /* 0x000fca00000000ff */
[----:B------:R0:W-:Y:S01]  /*26f0*/  @P0 STG.E.U16 desc[UR36][R12.64+0x2], R14 ;  /* 0x0000020e0c000986 */ /* 0x0001e2000c101524 */
[----:B------:R-:W-:Y:S05]  /*2700*/  @!P2 BRA `(.L_x_39) ;  /* 0x000000000004a947 */ /* 0x000fea0003800000 */
[----:B------:R3:W5:Y:S02]  /*2710*/  LDG.E.LTC128B.U16 R24, desc[UR36][R6.64+0x10] ;  /* 0x0000102406187981 */ /* 0x000764000c1e1520 */
.L_x_39:
[----:B------:R-:W-:Y:S05]  /*2720*/  BSYNC B1 ;  /* 0x0000000000017941 */ /* 0x000fea0003800000 */
.L_x_38:
[----:B-----5:R-:W-:Y:S01]  /*2730*/  HADD2.F32 R5, -RZ, R24.H0_H0 ;  /* 0x20000018ff057230 */ /* 0x020fe20000004100 */
        /* <DEDUP_REMOVED lines=9> */
.L_x_41:
[----:B------:R-:W-:Y:S05]  /*27d0*/  BSYNC B1 ;  /* 0x0000000000017941 */ /* 0x000fea0003800000 */
.L_x_40:
[----:B----45:R-:W-:Y:S01]  /*27e0*/  HADD2.F32 R5, -RZ, R24.H0_H0 ;  /* 0x20000018ff057230 */ /* 0x030fe20000004100 */
[----:B------:R-:W-:Y:S01]  /*27f0*/  ISETP.GT.AND P1, PT, R3, 0x8, P1 ;  /* 0x000000080300780c */ /* 0x000fe20000f24270 */
[----:B------:R-:W-:Y:S03]  /*2800*/  BSSY B1, `(.L_x_42) ;  /* 0x0000007000017945 */ /* 0x000fe60003800000 */
[----:B0-----:R-:W-:-:S04]  /*2810*/  FMUL R14, R5, R90 ;  /* 0x0000005a050e7220 */ /* 0x001fc80000400000 */
[----:B------:R-:W-:-:S05]  /*2820*/  FFMA R14, R29, R23, R14 ;  /* 0x000000171d0e7223 */ /* 0x000fca000000000e */
[----:B------:R-:W-:-:S05]  /*2830*/  F2FP.F16.F32.PACK_AB R14, RZ, R14 ;  /* 0x0000000eff0e723e */ /* 0x000fca00000000ff */
[----:B------:R0:W-:Y:S01]  /*2840*/  @P3 STG.E.U16 desc[UR36][R10.64+0x12], R14 ;  /* 0x0000120e0a003986 */ /* 0x0001e2000c101524 */
[----:B------:R-:W-:Y:S05]  /*2850*/  @!P1 BRA `(.L_x_43) ;  /* 0x0000000000049947 */ /* 0x000fea0003800000 */
[----:B------:R4:W5:Y:S02]  /*2860*/  LDG.E.LTC128B.U16 R24, desc[UR36][R8.64+0x10] ;  /* 0x0000102408187981 */ /* 0x000964000c1e1520 */
.L_x_43:
[----:B------:R-:W-:Y:S05]  /*2870*/  BSYNC B1 ;  /* 0x0000000000017941 */ /* 0x000fea0003800000 */
.L_x_42:
[----:B-----5:R-:W-:Y:S01]  /*2880*/  HADD2.F32 R5, -RZ, R24.H0_H0 ;  /* 0x20000018ff057230 */ /* 0x020fe20000004100 */
[----:B------:R-:W-:Y:S01]  /*2890*/  ISETP.GT.AND P0, PT, R3, 0x8, P0 ;  /* 0x000000080300780c */ /* 0x000fe20000704270 */
[----:B------:R-:W-:Y:S03]  /*28a0*/  BSSY B1, `(.L_x_44) ;  /* 0x0000007000017945 */ /* 0x000fe60003800000 */
[----:B------:R-:W-:-:S04]  /*28b0*/  FMUL R5, R5, R90 ;  /* 0x0000005a05057220 */ /* 0x000fc80000400000 */
[----:B------:R-:W-:-:S05]  /*28c0*/  FFMA R5, R30, R23, R5 ;  /* 0x000000171e057223 */ /* 0x000fca0000000005 */
[----:B------:R-:W-:-:S05]  /*28d0*/  F2FP.F16.F32.PACK_AB R5, RZ, R5 ;  /* 0x00000005ff05723e */ /* 0x000fca00000000ff */
[----:B------:R0:W-:Y:S01]  /*28e0*/  @P1 STG.E.U16 desc[UR36][R12.64+0x10], R5 ;  /* 0x000010050c001986 */ /* 0x0001e2000c101524 */
[----:B------:R-:W-:Y:S05]  /*28f0*/  @!P0 BRA `(.L_x_45) ;  /* 0x0000000000048947 */ /* 0x000fea0003800000 */
[----:B------:R0:W5:Y:S02]  /*2900*/  LDG.E.LTC128B.U16 R24, desc[UR36][R8.64+0x12] ;  /* 0x0000122408187981 */ /* 0x000164000c1e1520 */
.L_x_45:
[----:B------:R-:W-:Y:S05]  /*2910*/  BSYNC B1 ;  /* 0x0000000000017941 */ /* 0x000fea0003800000 */
.L_x_44:
        /* <DEDUP_REMOVED lines=10> */
.L_x_47:
[----:B------:R-:W-:Y:S05]  /*29c0*/  BSYNC B1 ;  /* 0x0000000000017941 */ /* 0x000fea0003800000 */
.L_x_46:
        /* <DEDUP_REMOVED lines=10> */
.L_x_49:
[----:B------:R-:W-:Y:S05]  /*2a70*/  BSYNC B1 ;  /* 0x0000000000017941 */ /* 0x000fea0003800000 */
.L_x_48:
[----:B0----5:R-:W-:Y:S01]  /*2a80*/  HADD2.F32 R5, -RZ, R24.H0_H0 ;  /* 0x20000018ff057230 */ /* 0x021fe20000004100 */
        /* <DEDUP_REMOVED lines=8> */
.L_x_51:
[----:B------:R-:W-:Y:S05]  /*2b10*/  BSYNC B1 ;  /* 0x0000000000017941 */ /* 0x000fea0003800000 */
.L_x_50:
        /* <DEDUP_REMOVED lines=9> */
.L_x_53:
[----:B------:R-:W-:Y:S05]  /*2bb0*/  BSYNC B1 ;  /* 0x0000000000017941 */ /* 0x000fea0003800000 */
.L_x_52:
        /* <DEDUP_REMOVED lines=10> */
.L_x_55:
[----:B------:R-:W-:Y:S05]  /*2c60*/  BSYNC B1 ;  /* 0x0000000000017941 */ /* 0x000fea0003800000 */
.L_x_54:
        /* <DEDUP_REMOVED lines=10> */
.L_x_57:
[----:B------:R-:W-:Y:S05]  /*2d10*/  BSYNC B1 ;  /* 0x0000000000017941 */ /* 0x000fea0003800000 */
.L_x_56:
        /* <DEDUP_REMOVED lines=9> */
.L_x_59:
[----:B------:R-:W-:Y:S05]  /*2db0*/  BSYNC B1 ;  /* 0x0000000000017941 */ /* 0x000fea0003800000 */
.L_x_58:
        /* <DEDUP_REMOVED lines=9> */
.L_x_61:
[----:B------:R-:W-:Y:S05]  /*2e50*/  BSYNC B1 ;  /* 0x0000000000017941 */ /* 0x000fea0003800000 */
.L_x_60:
        /* <DEDUP_REMOVED lines=10> */
.L_x_63:
[----:B------:R-:W-:Y:S05]  /*2f00*/  BSYNC B1 ;  /* 0x0000000000017941 */ /* 0x000fea0003800000 */
.L_x_62:
        /* <DEDUP_REMOVED lines=10> */
.L_x_65:
[----:B------:R-:W-:Y:S05]  /*2fb0*/  BSYNC B1 ;  /* 0x0000000000017941 */ /* 0x000fea0003800000 */
.L_x_64:
        /* <DEDUP_REMOVED lines=9> */
.L_x_67:
[----:B------:R-:W-:Y:S05]  /*3050*/  BSYNC B1 ;  /* 0x0000000000017941 */ /* 0x000fea0003800000 */
.L_x_66:
        /* <DEDUP_REMOVED lines=9> */
.L_x_69:
[----:B------:R-:W-:Y:S05]  /*30f0*/  BSYNC B1 ;  /* 0x0000000000017941 */ /* 0x000fea0003800000 */
.L_x_68:
        /* <DEDUP_REMOVED lines=10> */
.L_x_71:
[----:B------:R-:W-:Y:S05]  /*31a0*/  BSYNC B1 ;  /* 0x0000000000017941 */ /* 0x000fea0003800000 */
.L_x_70:
        /* <DEDUP_REMOVED lines=10> */
.L_x_73:
[----:B------:R-:W-:Y:S05]  /*3250*/  BSYNC B1 ;  /* 0x0000000000017941 */ /* 0x000fea0003800000 */
.L_x_72:
        /* <DEDUP_REMOVED lines=9> */
.L_x_75:
[----:B------:R-:W-:Y:S05]  /*32f0*/  BSYNC B1 ;  /* 0x0000000000017941 */ /* 0x000fea0003800000 */
.L_x_74:
        /* <DEDUP_REMOVED lines=9> */
.L_x_77:
[----:B------:R-:W-:Y:S05]  /*3390*/  BSYNC B1 ;  /* 0x0000000000017941 */ /* 0x000fea0003800000 */
.L_x_76:
        /* <DEDUP_REMOVED lines=10> */
.L_x_79:
[----:B------:R-:W-:Y:S05]  /*3440*/  BSYNC B1 ;  /* 0x0000000000017941 */ /* 0x000fea0003800000 */
.L_x_78:
        /* <DEDUP_REMOVED lines=10> */
.L_x_81:
[----:B------:R-:W-:Y:S05]  /*34f0*/  BSYNC B1 ;  /* 0x0000000000017941 */ /* 0x000fea0003800000 */
.L_x_80:
        /* <DEDUP_REMOVED lines=9> */
.L_x_83:
[----:B------:R-:W-:Y:S05]  /*3590*/  BSYNC B1 ;  /* 0x0000000000017941 */ /* 0x000fea0003800000 */
.L_x_82:
        /* <DEDUP_REMOVED lines=9> */
.L_x_85:
[----:B------:R-:W-:Y:S05]  /*3630*/  BSYNC B1 ;  /* 0x0000000000017941 */ /* 0x000fea0003800000 */
.L_x_84:
        /* <DEDUP_REMOVED lines=10> */
.L_x_87:
[----:B------:R-:W-:Y:S05]  /*36e0*/  BSYNC B1 ;  /* 0x0000000000017941 */ /* 0x000fea0003800000 */
.L_x_86:
        /* <DEDUP_REMOVED lines=10> */
.L_x_89:
[----:B------:R-:W-:Y:S05]  /*3790*/  BSYNC B1 ;  /* 0x0000000000017941 */ /* 0x000fea0003800000 */
.L_x_88:
        /* <DEDUP_REMOVED lines=9> */
.L_x_91:
[----:B------:R-:W-:Y:S05]  /*3830*/  BSYNC B1 ;  /* 0x0000000000017941 */ /* 0x000fea0003800000 */
.L_x_90:
        /* <DEDUP_REMOVED lines=9> */
.L_x_93:
[----:B------:R-:W-:Y:S05]  /*38d0*/  BSYNC B1 ;  /* 0x0000000000017941 */ /* 0x000fea0003800000 */
.L_x_92:
        /* <DEDUP_REMOVED lines=10> */
.L_x_95:
[----:B------:R-:W-:Y:S05]  /*3980*/  BSYNC B1 ;  /* 0x0000000000017941 */ /* 0x000fea0003800000 */
.L_x_94:
        /* <DEDUP_REMOVED lines=10> */
.L_x_97:
[----:B------:R-:W-:Y:S05]  /*3a30*/  BSYNC B1 ;  /* 0x0000000000017941 */ /* 0x000fea0003800000 */
.L_x_96:
        /* <DEDUP_REMOVED lines=9> */
.L_x_99:
[----:B------:R-:W-:Y:S05]  /*3ad0*/  BSYNC B1 ;  /* 0x0000000000017941 */ /* 0x000fea0003800000 */
.L_x_98:
        /* <DEDUP_REMOVED lines=9> */
.L_x_101:
[----:B------:R-:W-:Y:S05]  /*3b70*/  BSYNC B1 ;  /* 0x0000000000017941 */ /* 0x000fea0003800000 */
.L_x_100:
        /* <DEDUP_REMOVED lines=10> */
.L_x_103:
[----:B------:R-:W-:Y:S05]  /*3c20*/  BSYNC B1 ;  /* 0x0000000000017941 */ /* 0x000fea0003800000 */
.L_x_102:
        /* <DEDUP_REMOVED lines=10> */
.L_x_105:
[----:B------:R-:W-:Y:S05]  /*3cd0*/  BSYNC B1 ;  /* 0x0000000000017941 */ /* 0x000fea0003800000 */
.L_x_104:
        /* <DEDUP_REMOVED lines=9> */
.L_x_107:
[----:B------:R-:W-:Y:S05]  /*3d70*/  BSYNC B1 ;  /* 0x0000000000017941 */ /* 0x000fea0003800000 */
.L_x_106:
        /* <DEDUP_REMOVED lines=9> */
.L_x_109:
[----:B------:R-:W-:Y:S05]  /*3e10*/  BSYNC B1 ;  /* 0x0000000000017941 */ /* 0x000fea0003800000 */
.L_x_108:
        /* <DEDUP_REMOVED lines=10> */
.L_x_111:
[----:B------:R-:W-:Y:S05]  /*3ec0*/  BSYNC B1 ;  /* 0x0000000000017941 */ /* 0x000fea0003800000 */
.L_x_110:
        /* <DEDUP_REMOVED lines=10> */
.L_x_113:
[----:B------:R-:W-:Y:S05]  /*3f70*/  BSYNC B1 ;  /* 0x0000000000017941 */ /* 0x000fea0003800000 */
.L_x_112:
        /* <DEDUP_REMOVED lines=9> */
.L_x_115:
[----:B------:R-:W-:Y:S05]  /*4010*/  BSYNC B1 ;  /* 0x0000000000017941 */ /* 0x000fea0003800000 */
.L_x_114:
        /* <DEDUP_REMOVED lines=9> */
.L_x_117:
[----:B------:R-:W-:Y:S05]  /*40b0*/  BSYNC B1 ;  /* 0x0000000000017941 */ /* 0x000fea0003800000 */
.L_x_116:
        /* <DEDUP_REMOVED lines=10> */
.L_x_119:
[----:B------:R-:W-:Y:S05]  /*4160*/  BSYNC B1 ;  /* 0x0000000000017941 */ /* 0x000fea0003800000 */
.L_x_118:
        /* <DEDUP_REMOVED lines=10> */
.L_x_121:
[----:B------:R-:W-:Y:S05]  /*4210*/  BSYNC B1 ;  /* 0x0000000000017941 */ /* 0x000fea0003800000 */
.L_x_120:
        /* <DEDUP_REMOVED lines=9> */
.L_x_123:
[----:B------:R-:W-:Y:S05]  /*42b0*/  BSYNC B1 ;  /* 0x0000000000017941 */ /* 0x000fea0003800000 */
.L_x_122:
        /* <DEDUP_REMOVED lines=9> */
.L_x_125:
[----:B------:R-:W-:Y:S05]  /*4350*/  BSYNC B1 ;  /* 0x0000000000017941 */ /* 0x000fea0003800000 */
.L_x_124:
        /* <DEDUP_REMOVED lines=10> */
.L_x_127:
[----:B------:R-:W-:Y:S05]  /*4400*/  BSYNC B1 ;  /* 0x0000000000017941 */ /* 0x000fea0003800000 */
.L_x_126:
        /* <DEDUP_REMOVED lines=10> */
.L_x_129:
[----:B------:R-:W-:Y:S05]  /*44b0*/  BSYNC B1 ;  /* 0x0000000000017941 */ /* 0x000fea0003800000 */
.L_x_128:
        /* <DEDUP_REMOVED lines=9> */
.L_x_131:
[----:B------:R-:W-:Y:S05]  /*4550*/  BSYNC B1 ;  /* 0x0000000000017941 */ /* 0x000fea0003800000 */
.L_x_130:
        /* <DEDUP_REMOVED lines=9> */
.L_x_133:
[----:B------:R-:W-:Y:S05]  /*45f0*/  BSYNC B1 ;  /* 0x0000000000017941 */ /* 0x000fea0003800000 */
.L_x_132:
        /* <DEDUP_REMOVED lines=10> */
.L_x_135:
[----:B------:R-:W-:Y:S05]  /*46a0*/  BSYNC B1 ;  /* 0x0000000000017941 */ /* 0x000fea0003800000 */
.L_x_134:
        /* <DEDUP_REMOVED lines=10> */
.L_x_137:
[----:B------:R-:W-:Y:S05]  /*4750*/  BSYNC B1 ;  /* 0x0000000000017941 */ /* 0x000fea0003800000 */
.L_x_136:
        /* <DEDUP_REMOVED lines=9> */
.L_x_139:
[----:B------:R-:W-:Y:S05]  /*47f0*/  BSYNC B1 ;  /* 0x0000000000017941 */ /* 0x000fea0003800000 */
.L_x_138:
        /* <DEDUP_REMOVED lines=9> */
.L_x_141:
[----:B------:R-:W-:Y:S05]  /*4890*/  BSYNC B1 ;  /* 0x0000000000017941 */ /* 0x000fea0003800000 */
.L_x_140:
        /* <DEDUP_REMOVED lines=10> */
.L_x_143:
[----:B------:R-:W-:Y:S05]  /*4940*/  BSYNC B1 ;  /* 0x0000000000017941 */ /* 0x000fea0003800000 */
.L_x_142:
        /* <DEDUP_REMOVED lines=10> */
.L_x_145:
[----:B------:R-:W-:Y:S05]  /*49f0*/  BSYNC B1 ;  /* 0x0000000000017941 */ /* 0x000fea0003800000 */
.L_x_144:
        /* <DEDUP_REMOVED lines=9> */
.L_x_147:
[----:B------:R-:W-:Y:S05]  /*4a90*/  BSYNC B1 ;  /* 0x0000000000017941 */ /* 0x000fea0003800000 */
.L_x_146:
        /* <DEDUP_REMOVED lines=9> */
.L_x_149:
[----:B------:R-:W-:Y:S05]  /*4b30*/  BSYNC B1 ;  /* 0x0000000000017941 */ /* 0x000fea0003800000 */
.L_x_148:
        /* <DEDUP_REMOVED lines=10> */
.L_x_151:
[----:B------:R-:W-:Y:S05]  /*4be0*/  BSYNC B1 ;  /* 0x0000000000017941 */ /* 0x000fea0003800000 */
.L_x_150:
[----:B-----5:R-:W-:Y:S01]  /*4bf0*/  HADD2.F32 R5, -RZ, R24.H0_H0 ;  /* 0x20000018ff057230 */ /* 0x020fe20000004100 */
[----:B------:R-:W-:Y:S01]  /*4c00*/  ISETP.GT.AND P0, PT, R4, 0x79, PT ;  /* 0x000000790400780c */ /* 0x000fe20003f04270 */
[----:B------:R-:W-:Y:S01]  /*4c10*/  @P2 IMAD.MOV.U32 R4, RZ, RZ, R10 ;  /* 0x000000ffff042224 */ /* 0x000fe200078e000a */
[----:B------:R-:W-:Y:S02]  /*4c20*/  BSSY B1, `(.L_x_152) ;  /* 0x000000a000017945 */ /* 0x000fe40003800000 */
[----:B------:R-:W-:Y:S01]  /*4c30*/  FMUL R5, R5, R90 ;  /* 0x0000005a05057220 */ /* 0x000fe20000400000 */
[----:B------:R-:W-:-:S03]  /*4c40*/  ISETP.GT.AND P3, PT, R3, RZ, P0 ;  /* 0x000000ff0300720c */ /* 0x000fc60000764270 */
[----:B------:R-:W-:-:S05]  /*4c50*/  FFMA R5, R84, R23, R5 ;  /* 0x0000001754057223 */ /* 0x000fca0000000005 */
[----:B------:R-:W-:-:S04]  /*4c60*/  F2FP.F16.F32.PACK_AB R5, RZ, R5 ;  /* 0x00000005ff05723e */ /* 0x000fc800000000ff */
[----:B0-----:R-:W-:Y:S01]  /*4c70*/  PRMT R14, R5, 0x7610, R14 ;  /* 0x00007610050e7816 */ /* 0x001fe2000000000e */
[----:B------:R-:W-:-:S05]  /*4c80*/  @P2 IMAD.MOV.U32 R5, RZ, RZ, R11 ;  /* 0x000000ffff052224 */ /* 0x000fca00078e000b */
[----:B------:R0:W-:Y:S01]  /*4c90*/  @P2 STG.E.U16 desc[UR36][R4.64+0xf0], R14 ;  /* 0x0000f00e04002986 */ /* 0x0001e2000c101524 */
[----:B------:R-:W-:Y:S05]  /*4ca0*/  @!P3 BRA `(.L_x_153) ;  /* 0x000000000004b947 */ /* 0x000fea0003800000 */
[----:B------:R0:W5:Y:S02]  /*4cb0*/  LDG.E.LTC128B.U16 R24, desc[UR36][R6.64+0xf2] ;  /* 0x0000f22406187981 */ /* 0x000164000c1e1520 */
.L_x_153:
[----:B------:R-:W-:Y:S05]  /*4cc0*/  BSYNC B1 ;  /* 0x0000000000017941 */ /* 0x000fea0003800000 */
.L_x_152:
        /* <DEDUP_REMOVED lines=9> */
.L_x_155:
[----:B------:R-:W-:Y:S05]  /*4d60*/  BSYNC B1 ;  /* 0x0000000000017941 */ /* 0x000fea0003800000 */
.L_x_154:
[----:B-----5:R-:W-:Y:S01]  /*4d70*/  HADD2.F32 R5, -RZ, R24.H0_H0 ;  /* 0x20000018ff057230 */ /* 0x020fe20000004100 */
[----:B------:R-:W-:Y:S01]  /*4d80*/  ISETP.GT.AND P0, PT, R3, 0x8, P0 ;  /* 0x000000080300780c */ /* 0x000fe20000704270 */
[----:B0-----:R-:W-:Y:S01]  /*4d90*/  @P1 IMAD.MOV.U32 R4, RZ, RZ, R12 ;  /* 0x000000ffff041224 */ /* 0x001fe200078e000c */
[----:B------:R-:W-:Y:S02]  /*4da0*/  BSSY B1, `(.L_x_156) ;  /* 0x0000009000017945 */ /* 0x000fe40003800000 */
[----:B------:R-:W-:-:S04]  /*4db0*/  FMUL R5, R5, R90 ;  /* 0x0000005a05057220 */ /* 0x000fc80000400000 */
[----:B------:R-:W-:-:S05]  /*4dc0*/  FFMA R5, R86, R23, R5 ;  /* 0x0000001756057223 */ /* 0x000fca0000000005 */
[----:B------:R-:W-:-:S04]  /*4dd0*/  F2FP.F16.F32.PACK_AB R5, RZ, R5 ;  /* 0x00000005ff05723e */ /* 0x000fc800000000ff */
[----:B-1-3--:R-:W-:Y:S01]  /*4de0*/  PRMT R6, R5, 0x7610, R6 ;  /* 0x0000761005067816 */ /* 0x00afe20000000006 */
[----:B------:R-:W-:-:S05]  /*4df0*/  @P1 IMAD.MOV.U32 R5, RZ, RZ, R13 ;  /* 0x000000ffff051224 */ /* 0x000fca00078e000d */
[----:B------:R0:W-:Y:S01]  /*4e00*/  @P1 STG.E.U16 desc[UR36][R4.64+0xf0], R6 ;  /* 0x0000f00604001986 */ /* 0x0001e2000c101524 */
[----:B------:R-:W-:Y:S05]  /*4e10*/  @!P0 BRA `(.L_x_157) ;  /* 0x0000000000048947 */ /* 0x000fea0003800000 */
[----:B------:R1:W5:Y:S02]  /*4e20*/  LDG.E.LTC128B.U16 R24, desc[UR36][R8.64+0xf2] ;  /* 0x0000f22408187981 */ /* 0x000364000c1e1520 */
.L_x_157:
[----:B------:R-:W-:Y:S05]  /*4e30*/  BSYNC B1 ;  /* 0x0000000000017941 */ /* 0x000fea0003800000 */
.L_x_156:
[----:B------:R-:W-:Y:S05]  /*4e40*/  @!P0 BRA `(.L_x_158) ;  /* 0x0000001000e88947 */ /* 0x000fea0003800000 */
[----:B-----5:R-:W-:-:S05]  /*4e50*/  HADD2.F32 R3, -RZ, R24.H0_H0 ;  /* 0x20000018ff037230 */ /* 0x020fca0000004100 */
[----:B0-----:R-:W-:-:S04]  /*4e60*/  FMUL R4, R3, R90 ;  /* 0x0000005a03047220 */ /* 0x001fc80000400000 */
[----:B------:R-:W-:-:S05]  /*4e70*/  FFMA R4, R87, R23, R4 ;  /* 0x0000001757047223 */ /* 0x000fca0000000004 */
[----:B------:R-:W-:-:S05]  /*4e80*/  F2FP.F16.F32.PACK_AB R4, RZ, R4 ;  /* 0x00000004ff04723e */ /* 0x000fca00000000ff */
[----:B------:R3:W-:Y:S01]  /*4e90*/  STG.E.U16 desc[UR36][R12.64+0xf2], R4 ;  /* 0x0000f2040c007986 */ /* 0x0007e2000c101524 */
[----:B------:R-:W-:Y:S05]  /*4ea0*/  BRA `(.L_x_158) ;  /* 0x0000001000d07947 */ /* 0x000fea0003800000 */
.L_x_33:
[----:B------:R-:W-:Y:S01]  /*4eb0*/  ISETP.GT.AND P3, PT, R4, 0x1, PT ;  /* 0x000000010400780c */ /* 0x000fe20003f64270 */
[----:B------:R-:W-:Y:S01]  /*4ec0*/  ULDC.64 UR4, c[0x0][0x5c0] ;  /* 0x0001700000047ab9 */ /* 0x000fe20000000a00 */
[-C--:B------:R-:W-:Y:S01]  /*4ed0*/  FMUL R24, R24, R23.reuse ;  /* 0x0000001718187220 */ /* 0x080fe20000400000 */
[----:B------:R-:W-:Y:S01]  /*4ee0*/  LEA R6, P4, R106, UR4, 0x1 ;  /* 0x000000046a067c11 */ /* 0x000fe2000f8808ff */
[-C--:B------:R-:W-:Y:S01]  /*4ef0*/  FMUL R25, R25, R23.reuse ;  /* 0x0000001719197220 */ /* 0x080fe20000400000 */
[----:B------:R-:W-:Y:S01]  /*4f00*/  ISETP.GT.AND P0, PT, R3, RZ, P3 ;  /* 0x000000ff0300720c */ /* 0x000fe20001f04270 */
[-C--:B------:R-:W-:Y:S01]  /*4f10*/  FMUL R26, R26, R23.reuse ;  /* 0x000000171a1a7220 */ /* 0x080fe20000400000 */
[----:B------:R-:W-:Y:S01]  /*4f20*/  F2FP.F16.F32.PACK_AB R24, RZ, R24 ;  /* 0x00000018ff18723e */ /* 0x000fe200000000ff */
[-C--:B------:R-:W-:Y:S01]  /*4f30*/  FMUL R27, R27, R23.reuse ;  /* 0x000000171b1b7220 */ /* 0x080fe20000400000 */
[----:B------:R-:W-:Y:S01]  /*4f40*/  LEA.HI.X R7, R106, UR5, R103, 0x1, P4 ;  /* 0x000000056a077c11 */ /* 0x000fe2000a0f0c67 */
[----:B------:R-:W-:Y:S01]  /*4f50*/  FMUL R28, R28, R23 ;  /* 0x000000171c1c7220 */ /* 0x000fe20000400000 */
[----:B------:R-:W-:Y:S01]  /*4f60*/  F2FP.F16.F32.PACK_AB R25, RZ, R25 ;  /* 0x00000019ff19723e */ /* 0x000fe200000000ff */
[-C--:B------:R-:W-:Y:S01]  /*4f70*/  FMUL R29, R29, R23.reuse ;  /* 0x000000171d1d7220 */ /* 0x080fe20000400000 */
[----:B------:R-:W-:Y:S01]  /*4f80*/  ISETP.GT.AND P2, PT, R3, 0x8, P2 ;  /* 0x000000080300780c */ /* 0x000fe20001744270 */
[----:B------:R-:W-:Y:S01]  /*4f90*/  @P1 STG.E.U16 desc[UR36][R6.64], R24 ;  /* 0x0000001806001986 */ /* 0x000fe2000c101524 */
[----:B------:R-:W-:Y:S01]  /*4fa0*/  ISETP.GT.AND P1, PT, R4, 0x8, PT ;  /* 0x000000080400780c */ /* 0x000fe20003f24270 */
[-C--:B------:R-:W-:Y:S01]  /*4fb0*/  FMUL R30, R30, R23.reuse ;  /* 0x000000171e1e7220 */ /* 0x080fe20000400000 */
[C---:B------:R-:W-:Y:S01]  /*4fc0*/  SHF.L.U64.HI R5, R91.reuse, 0x1, R92 ;  /* 0x000000015b057819 */ /* 0x040fe2000001025c */
[----:B------:R-:W-:Y:S01]  /*4fd0*/  @P0 STG.E.U16 desc[UR36][R6.64+0x2], R25 ;  /* 0x0000021906000986 */ /* 0x000fe2000c101524 */
[----:B------:R-:W-:Y:S01]  /*4fe0*/  LEA R8, P5, R91, R6, 0x1 ;  /* 0x000000065b087211 */ /* 0x000fe200078a08ff */
[-C--:B------:R-:W-:Y:S01]  /*4ff0*/  FMUL R31, R31, R23.reuse ;  /* 0x000000171f1f7220 */ /* 0x080fe20000400000 */
[----:B------:R-:W-:Y:S01]  /*5000*/  ISETP.GT.AND P3, PT, R3, 0x8, P3 ;  /* 0x000000080300780c */ /* 0x000fe20001f64270 */
[-C--:B------:R-:W-:Y:S01]  /*5010*/  FMUL R32, R32, R23.reuse ;  /* 0x0000001720207220 */ /* 0x080fe20000400000 */
[----:B------:R-:W-:Y:S01]  /*5020*/  ISETP.GT.AND P0, PT, R4, 0x9, PT ;  /* 0x000000090400780c */ /* 0x000fe20003f04270 */
[----:B------:R-:W-:Y:S01]  /*5030*/  IMAD.X R9, R5, 0x1, R7, P5 ;  /* 0x0000000105097824 */ /* 0x000fe200028e0607 */
[----:B------:R-:W-:Y:S01]  /*5040*/  ISETP.GT.AND P4, PT, R3, RZ, P1 ;  /* 0x000000ff0300720c */ /* 0x000fe20000f84270 */
[-C--:B------:R-:W-:Y:S01]  /*5050*/  FMUL R33, R33, R23.reuse ;  /* 0x0000001721217220 */ /* 0x080fe20000400000 */
[----:B------:R-:W-:Y:S01]  /*5060*/  F2FP.F16.F32.PACK_AB R26, RZ, R26 ;  /* 0x0000001aff1a723e */ /* 0x000fe200000000ff */
[-C--:B------:R-:W-:Y:S01]  /*5070*/  FMUL R34, R34, R23.reuse ;  /* 0x0000001722227220 */ /* 0x080fe20000400000 */
[----:B------:R-:W-:Y:S01]  /*5080*/  ISETP.GT.AND P5, PT, R3, RZ, P0 ;  /* 0x000000ff0300720c */ /* 0x000fe200007a4270 */
[----:B------:R-:W-:Y:S01]  /*5090*/  FMUL R35, R35, R23 ;  /* 0x0000001723237220 */ /* 0x000fe20000400000 */
[----:B------:R-:W-:Y:S01]  /*50a0*/  F2FP.F16.F32.PACK_AB R27, RZ, R27 ;  /* 0x0000001bff1b723e */ /* 0x000fe200000000ff */
[----:B------:R-:W-:Y:S01]  /*50b0*/  @P2 STG.E.U16 desc[UR36][R8.64], R26 ;  /* 0x0000001a08002986 */ /* 0x000fe2000c101524 */
[----:B------:R-:W-:Y:S01]  /*50c0*/  F2FP.F16.F32.PACK_AB R28, RZ, R28 ;  /* 0x0000001cff1c723e */ /* 0x000fe200000000ff */
[-C--:B------:R-:W-:Y:S01]  /*50d0*/  FMUL R36, R36, R23.reuse ;  /* 0x0000001724247220 */ /* 0x080fe20000400000 */
[----:B------:R-:W-:Y:S01]  /*50e0*/  ISETP.GT.AND P2, PT, R3, 0x8, P1 ;  /* 0x000000080300780c */ /* 0x000fe20000f44270 */
[----:B------:R-:W-:Y:S01]  /*50f0*/  @P3 STG.E.U16 desc[UR36][R8.64+0x2], R27 ;  /* 0x0000021b08003986 */ /* 0x000fe2000c101524 */
[----:B------:R-:W-:Y:S01]  /*5100*/  ISETP.GT.AND P1, PT, R4, 0x10, PT ;  /* 0x000000100400780c */ /* 0x000fe20003f24270 */
[----:B------:R-:W-:Y:S01]  /*5110*/  FMUL R37, R37, R23 ;  /* 0x0000001725257220 */ /* 0x000fe20000400000 */
[----:B------:R-:W-:Y:S01]  /*5120*/  F2FP.F16.F32.PACK_AB R29, RZ, R29 ;  /* 0x0000001dff1d723e */ /* 0x000fe200000000ff */
[----:B------:R-:W-:Y:S01]  /*5130*/  @P4 STG.E.U16 desc[UR36][R6.64+0x10], R28 ;  /* 0x0000101c06004986 */ /* 0x000fe2000c101524 */
[C---:B------:R-:W-:Y:S01]  /*5140*/  ISETP.GT.AND P3, PT, R3.reuse, 0x8, P0 ;  /* 0x000000080300780c */ /* 0x040fe20000764270 */
[-C--:B------:R-:W-:Y:S01]  /*5150*/  FMUL R38, R38, R23.reuse ;  /* 0x0000001726267220 */ /* 0x080fe20000400000 */
[----:B------:R-:W-:Y:S01]  /*5160*/  ISETP.GT.AND P0, PT, R4, 0x11, PT ;  /* 0x000000110400780c */ /* 0x000fe20003f04270 */
[----:B------:R-:W-:Y:S01]  /*5170*/  @P5 STG.E.U16 desc[UR36][R6.64+0x12], R29 ;  /* 0x0000121d06005986 */ /* 0x000fe2000c101524 */
        /* <DEDUP_REMOVED lines=161> */
[----:B------:R-:W-:Y:S01]  /*5b90*/  FMUL R87, R87, R23 ;  /* 0x0000001757577220 */ /* 0x000fe20000400000 */
[----:B------:R-:W-:-:S02]  /*5ba0*/  F2FP.F16.F32.PACK_AB R62, RZ, R62 ;  /* 0x0000003eff3e723e */ /* 0x000fc400000000ff */
[C---:B------:R-:W-:Y:S02]  /*5bb0*/  ISETP.GT.AND P5, PT, R3.reuse, RZ, P0 ;  /* 0x000000ff0300720c */ /* 0x040fe400007a4270 */
[----:B------:R-:W-:Y:S01]  /*5bc0*/  F2FP.F16.F32.PACK_AB R63, RZ, R63 ;  /* 0x0000003fff3f723e */ /* 0x000fe200000000ff */
[----:B------:R-:W-:Y:S01]  /*5bd0*/  @P2 STG.E.U16 desc[UR36][R8.64+0x90], R62 ;  /* 0x0000903e08002986 */ /* 0x000fe2000c101524 */
[----:B------:R-:W-:Y:S02]  /*5be0*/  F2FP.F16.F32.PACK_AB R64, RZ, R64 ;  /* 0x00000040ff40723e */ /* 0x000fe400000000ff */
[C---:B------:R-:W-:Y:S01]  /*5bf0*/  ISETP.GT.AND P2, PT, R3.reuse, 0x8, P1 ;  /* 0x000000080300780c */ /* 0x040fe20000f44270 */
[----:B------:R-:W-:Y:S01]  /*5c00*/  @P3 STG.E.U16 desc[UR36][R8.64+0x92], R63 ;  /* 0x0000923f08003986 */ /* 0x000fe2000c101524 */
[----:B------:R-:W-:Y:S02]  /*5c10*/  ISETP.GT.AND P1, PT, R4, 0x58, PT ;  /* 0x000000580400780c */ /* 0x000fe40003f24270 */
[----:B------:R-:W-:Y:S01]  /*5c20*/  F2FP.F16.F32.PACK_AB R65, RZ, R65 ;  /* 0x00000041ff41723e */ /* 0x000fe200000000ff */
[----:B------:R-:W-:Y:S01]  /*5c30*/  @P4 STG.E.U16 desc[UR36][R6.64+0xa0], R64 ;  /* 0x0000a04006004986 */ /* 0x000fe2000c101524 */
[----:B------:R-:W-:-:S02]  /*5c40*/  ISETP.GT.AND P3, PT, R3, 0x8, P0 ;  /* 0x000000080300780c */ /* 0x000fc40000764270 */
[----:B------:R-:W-:Y:S01]  /*5c50*/  ISETP.GT.AND P0, PT, R4, 0x59, PT ;  /* 0x000000590400780c */ /* 0x000fe20003f04270 */
[----:B------:R-:W-:Y:S01]  /*5c60*/  @P5 STG.E.U16 desc[UR36][R6.64+0xa2], R65 ;  /* 0x0000a24106005986 */ /* 0x000fe2000c101524 */
[C---:B------:R-:W-:Y:S02]  /*5c70*/  ISETP.GT.AND P4, PT, R3.reuse, RZ, P1 ;  /* 0x000000ff0300720c */ /* 0x040fe40000f84270 */
[----:B------:R-:W-:Y:S02]  /*5c80*/  F2FP.F16.F32.PACK_AB R66, RZ, R66 ;  /* 0x00000042ff42723e */ /* 0x000fe400000000ff */
[----:B------:R-:W-:Y:S02]  /*5c90*/  ISETP.GT.AND P5, PT, R3, RZ, P0 ;  /* 0x000000ff0300720c */ /* 0x000fe400007a4270 */
[----:B------:R-:W-:Y:S01]  /*5ca0*/  F2FP.F16.F32.PACK_AB R67, RZ, R67 ;  /* 0x00000043ff43723e */ /* 0x000fe200000000ff */
[----:B------:R-:W-:Y:S01]  /*5cb0*/  @P2 STG.E.U16 desc[UR36][R8.64+0xa0], R66 ;  /* 0x0000a04208002986 */ /* 0x000fe2000c101524 */
[----:B------:R-:W-:-:S02]  /*5cc0*/  F2FP.F16.F32.PACK_AB R68, RZ, R68 ;  /* 0x00000044ff44723e */ /* 0x000fc400000000ff */
[C---:B------:R-:W-:Y:S01]  /*5cd0*/  ISETP.GT.AND P2, PT, R3.reuse, 0x8, P1 ;  /* 0x000000080300780c */ /* 0x040fe20000f44270 */
[----:B------:R-:W-:Y:S01]  /*5ce0*/  @P3 STG.E.U16 desc[UR36][R8.64+0xa2], R67 ;  /* 0x0000a24308003986 */ /* 0x000fe2000c101524 */
[C---:B------:R-:W-:Y:S02]  /*5cf0*/  ISETP.GT.AND P1, PT, R4.reuse, 0x60, PT ;  /* 0x000000600400780c */ /* 0x040fe40003f24270 */
[----:B------:R-:W-:Y:S01]  /*5d00*/  F2FP.F16.F32.PACK_AB R69, RZ, R69 ;  /* 0x00000045ff45723e */ /* 0x000fe200000000ff */
[----:B------:R-:W-:Y:S01]  /*5d10*/  @P4 STG.E.U16 desc[UR36][R6.64+0xb0], R68 ;  /* 0x0000b04406004986 */ /* 0x000fe2000c101524 */
[C---:B------:R-:W-:Y:S02]  /*5d20*/  ISETP.GT.AND P3, PT, R3.reuse, 0x8, P0 ;  /* 0x000000080300780c */ /* 0x040fe40000764270 */
[----:B------:R-:W-:Y:S01]  /*5d30*/  ISETP.GT.AND P0, PT, R4, 0x61, PT ;  /* 0x000000610400780c */ /* 0x000fe20003f04270 */
[----:B------:R-:W-:Y:S01]  /*5d40*/  @P5 STG.E.U16 desc[UR36][R6.64+0xb2], R69 ;  /* 0x0000b24506005986 */ /* 0x000fe2000c101524 */
[----:B------:R-:W-:-:S02]  /*5d50*/  ISETP.GT.AND P4, PT, R3, RZ, P1 ;  /* 0x000000ff0300720c */ /* 0x000fc40000f84270 */
[C---:B------:R-:W-:Y:S02]  /*5d60*/  ISETP.GT.AND P5, PT, R3.reuse, RZ, P0 ;  /* 0x000000ff0300720c */ /* 0x040fe400007a4270 */
[----:B------:R-:W-:Y:S02]  /*5d70*/  F2FP.F16.F32.PACK_AB R70, RZ, R70 ;  /* 0x00000046ff46723e */ /* 0x000fe400000000ff */
[----:B------:R-:W-:Y:S02]  /*5d80*/  F2FP.F16.F32.PACK_AB R71, RZ, R71 ;  /* 0x00000047ff47723e */ /* 0x000fe400000000ff */
[----:B------:R-:W-:Y:S01]  /*5d90*/  F2FP.F16.F32.PACK_AB R72, RZ, R72 ;  /* 0x00000048ff48723e */ /* 0x000fe200000000ff */
[----:B------:R-:W-:Y:S01]  /*5da0*/  @P2 STG.E.U16 desc[UR36][R8.64+0xb0], R70 ;  /* 0x0000b04608002986 */ /* 0x000fe2000c101524 */
[----:B------:R-:W-:Y:S02]  /*5db0*/  F2FP.F16.F32.PACK_AB R73, RZ, R73 ;  /* 0x00000049ff49723e */ /* 0x000fe400000000ff */
[C---:B------:R-:W-:Y:S01]  /*5dc0*/  ISETP.GT.AND P1, PT, R3.reuse, 0x8, P1 ;  /* 0x000000080300780c */ /* 0x040fe20000f24270 */
[----:B------:R-:W-:Y:S01]  /*5dd0*/  @P3 STG.E.U16 desc[UR36][R8.64+0xb2], R71 ;  /* 0x0000b24708003986 */ /* 0x000fe2000c101524 */
[----:B------:R-:W-:-:S02]  /*5de0*/  ISETP.GT.AND P2, PT, R3, 0x8, P0 ;  /* 0x000000080300780c */ /* 0x000fc40000744270 */
[C---:B------:R-:W-:Y:S01]  /*5df0*/  ISETP.GT.AND P0, PT, R4.reuse, 0x69, PT ;  /* 0x000000690400780c */ /* 0x040fe20003f04270 */
[----:B------:R-:W-:Y:S01]  /*5e00*/  @P4 STG.E.U16 desc[UR36][R6.64+0xc0], R72 ;  /* 0x0000c04806004986 */ /* 0x000fe2000c101524 */
[----:B------:R-:W-:Y:S02]  /*5e10*/  ISETP.GT.AND P4, PT, R4, 0x68, PT ;  /* 0x000000680400780c */ /* 0x000fe40003f84270 */
[----:B------:R-:W-:Y:S01]  /*5e20*/  F2FP.F16.F32.PACK_AB R74, RZ, R74 ;  /* 0x0000004aff4a723e */ /* 0x000fe200000000ff */
[----:B------:R-:W-:Y:S01]  /*5e30*/  @P5 STG.E.U16 desc[UR36][R6.64+0xc2], R73 ;  /* 0x0000c24906005986 */ /* 0x000fe2000c101524 */
[C---:B------:R-:W-:Y:S02]  /*5e40*/  ISETP.GT.AND P5, PT, R3.reuse, RZ, P4 ;  /* 0x000000ff0300720c */ /* 0x040fe400027a4270 */
[----:B------:R-:W-:Y:S01]  /*5e50*/  ISETP.GT.AND P3, PT, R3, RZ, P0 ;  /* 0x000000ff0300720c */ /* 0x000fe20000764270 */
[----:B------:R-:W-:Y:S01]  /*5e60*/  @P1 STG.E.U16 desc[UR36][R8.64+0xc0], R74 ;  /* 0x0000c04a08001986 */ /* 0x000fe2000c101524 */
[----:B------:R-:W-:-:S02]  /*5e70*/  F2FP.F16.F32.PACK_AB R75, RZ, R75 ;  /* 0x0000004bff4b723e */ /* 0x000fc400000000ff */
[----:B------:R-:W-:Y:S02]  /*5e80*/  F2FP.F16.F32.PACK_AB R76, RZ, R76 ;  /* 0x0000004cff4c723e */ /* 0x000fe400000000ff */
[C---:B------:R-:W-:Y:S01]  /*5e90*/  ISETP.GT.AND P4, PT, R3.reuse, 0x8, P4 ;  /* 0x000000080300780c */ /* 0x040fe20002784270 */
[----:B------:R-:W-:Y:S01]  /*5ea0*/  @P2 STG.E.U16 desc[UR36][R8.64+0xc2], R75 ;  /* 0x0000c24b08002986 */ /* 0x000fe2000c101524 */
[----:B------:R-:W-:Y:S02]  /*5eb0*/  F2FP.F16.F32.PACK_AB R77, RZ, R77 ;  /* 0x0000004dff4d723e */ /* 0x000fe400000000ff */
[C---:B------:R-:W-:Y:S01]  /*5ec0*/  ISETP.GT.AND P2, PT, R4.reuse, 0x71, PT ;  /* 0x000000710400780c */ /* 0x040fe20003f44270 */
[----:B------:R-:W-:Y:S01]  /*5ed0*/  @P5 STG.E.U16 desc[UR36][R6.64+0xd0], R76 ;  /* 0x0000d04c06005986 */ /* 0x000fe2000c101524 */
[----:B------:R-:W-:Y:S02]  /*5ee0*/  ISETP.GT.AND P5, PT, R3, 0x8, P0 ;  /* 0x000000080300780c */ /* 0x000fe400007a4270 */
[C---:B------:R-:W-:Y:S01]  /*5ef0*/  ISETP.GT.AND P1, PT, R4.reuse, 0x78, PT ;  /* 0x000000780400780c */ /* 0x040fe20003f24270 */
[----:B------:R-:W-:Y:S01]  /*5f00*/  @P3 STG.E.U16 desc[UR36][R6.64+0xd2], R77 ;  /* 0x0000d24d06003986 */ /* 0x000fe2000c101524 */
[----:B------:R-:W-:-:S02]  /*5f10*/  ISETP.GT.AND P3, PT, R4, 0x70, PT ;  /* 0x000000700400780c */ /* 0x000fc40003f64270 */
[----:B------:R-:W-:Y:S01]  /*5f20*/  ISETP.GT.AND P0, PT, R4, 0x79, PT ;  /* 0x000000790400780c */ /* 0x000fe20003f04270 */
[----:B------:R-:W-:Y:S01]  /*5f30*/  @P4 IMAD.MOV.U32 R4, RZ, RZ, R8 ;  /* 0x000000ffff044224 */ /* 0x000fe200078e0008 */
[----:B------:R-:W-:Y:S01]  /*5f40*/  F2FP.F16.F32.PACK_AB R78, RZ, R78 ;  /* 0x0000004eff4e723e */ /* 0x000fe200000000ff */
[----:B------:R-:W-:Y:S01]  /*5f50*/  @P4 IMAD.MOV.U32 R5, RZ, RZ, R9 ;  /* 0x000000ffff054224 */ /* 0x000fe200078e0009 */
[----:B------:R-:W-:Y:S02]  /*5f60*/  F2FP.F16.F32.PACK_AB R79, RZ, R79 ;  /* 0x0000004fff4f723e */ /* 0x000fe400000000ff */
[----:B------:R-:W-:Y:S02]  /*5f70*/  F2FP.F16.F32.PACK_AB R80, RZ, R80 ;  /* 0x00000050ff50723e */ /* 0x000fe400000000ff */
[----:B------:R0:W-:Y:S01]  /*5f80*/  @P4 STG.E.U16 desc[UR36][R4.64+0xd0], R78 ;  /* 0x0000d04e04004986 */ /* 0x0001e2000c101524 */
[----:B------:R-:W-:Y:S02]  /*5f90*/  ISETP.GT.AND P4, PT, R3, RZ, P2 ;  /* 0x000000ff0300720c */ /* 0x000fe40001784270 */
[----:B------:R-:W-:-:S02]  /*5fa0*/  F2FP.F16.F32.PACK_AB R81, RZ, R81 ;  /* 0x00000051ff51723e */ /* 0x000fc400000000ff */
[----:B------:R-:W-:Y:S02]  /*5fb0*/  ISETP.GT.AND P2, PT, R3, 0x8, P2 ;  /* 0x000000080300780c */ /* 0x000fe40001744270 */
[----:B------:R-:W-:Y:S02]  /*5fc0*/  F2FP.F16.F32.PACK_AB R82, RZ, R82 ;  /* 0x00000052ff52723e */ /* 0x000fe400000000ff */
[----:B------:R-:W-:Y:S02]  /*5fd0*/  F2FP.F16.F32.PACK_AB R83, RZ, R83 ;  /* 0x00000053ff53723e */ /* 0x000fe400000000ff */
[----:B------:R-:W-:Y:S01]  /*5fe0*/  F2FP.F16.F32.PACK_AB R84, RZ, R84 ;  /* 0x00000054ff54723e */ /* 0x000fe200000000ff */
[----:B0-----:R-:W-:Y:S01]  /*5ff0*/  @P5 IMAD.MOV.U32 R4, RZ, RZ, R8 ;  /* 0x000000ffff045224 */ /* 0x001fe200078e0008 */
[----:B------:R-:W-:Y:S01]  /*6000*/  F2FP.F16.F32.PACK_AB R85, RZ, R85 ;  /* 0x00000055ff55723e */ /* 0x000fe200000000ff */
[----:B------:R-:W-:Y:S01]  /*6010*/  @P5 IMAD.MOV.U32 R5, RZ, RZ, R9 ;  /* 0x000000ffff055224 */ /* 0x000fe200078e0009 */
[----:B------:R-:W-:-:S02]  /*6020*/  F2FP.F16.F32.PACK_AB R86, RZ, R86 ;  /* 0x00000056ff56723e */ /* 0x000fc400000000ff */
[----:B------:R-:W-:Y:S02]  /*6030*/  F2FP.F16.F32.PACK_AB R87, RZ, R87 ;  /* 0x00000057ff57723e */ /* 0x000fe400000000ff */
[----:B------:R0:W-:Y:S01]  /*6040*/  @P5 STG.E.U16 desc[UR36][R4.64+0xd2], R79 ;  /* 0x0000d24f04005986 */ /* 0x0001e2000c101524 */
[C---:B------:R-:W-:Y:S02]  /*6050*/  ISETP.GT.AND P5, PT, R3.reuse, RZ, P3 ;  /* 0x000000ff0300720c */ /* 0x040fe40001fa4270 */
[----:B------:R-:W-:-:S11]  /*6060*/  ISETP.GT.AND P3, PT, R3, 0x8, P3 ;  /* 0x000000080300780c */ /* 0x000fd60001f64270 */
[----:B0-----:R-:W-:Y:S02]  /*6070*/  @P5 IMAD.MOV.U32 R4, RZ, RZ, R6 ;  /* 0x000000ffff045224 */ /* 0x001fe400078e0006 */
[----:B------:R-:W-:-:S05]  /*6080*/  @P5 IMAD.MOV.U32 R5, RZ, RZ, R7 ;  /* 0x000000ffff055224 */ /* 0x000fca00078e0007 */
[----:B------:R0:W-:Y:S01]  /*6090*/  @P5 STG.E.U16 desc[UR36][R4.64+0xe0], R80 ;  /* 0x0000e05004005986 */ /* 0x0001e2000c101524 */
[C---:B------:R-:W-:Y:S02]  /*60a0*/  ISETP.GT.AND P5, PT, R3.reuse, RZ, P0 ;  /* 0x000000ff0300720c */ /* 0x040fe400007a4270 */
[----:B------:R-:W-:Y:S01]  /*60b0*/  ISETP.GT.AND P0, PT, R3, 0x8, P0 ;  /* 0x000000080300780c */ /* 0x000fe20000704270 */
[----:B0-----:R-:W-:Y:S02]  /*60c0*/  @P4 IMAD.MOV.U32 R4, RZ, RZ, R6 ;  /* 0x000000ffff044224 */ /* 0x001fe400078e0006 */
[----:B------:R-:W-:-:S05]  /*60d0*/  @P4 IMAD.MOV.U32 R5, RZ, RZ, R7 ;  /* 0x000000ffff054224 */ /* 0x000fca00078e0007 */
[----:B------:R0:W-:Y:S01]  /*60e0*/  @P4 STG.E.U16 desc[UR36][R4.64+0xe2], R81 ;  /* 0x0000e25104004986 */ /* 0x0001e2000c101524 */
[C---:B------:R-:W-:Y:S02]  /*60f0*/  ISETP.GT.AND P4, PT, R3.reuse, RZ, P1 ;  /* 0x000000ff0300720c */ /* 0x040fe40000f84270 */
[----:B------:R-:W-:Y:S01]  /*6100*/  ISETP.GT.AND P1, PT, R3, 0x8, P1 ;  /* 0x000000080300780c */ /* 0x000fe20000f24270 */
[----:B0-----:R-:W-:Y:S02]  /*6110*/  @P3 IMAD.MOV.U32 R4, RZ, RZ, R8 ;  /* 0x000000ffff043224 */ /* 0x001fe400078e0008 */
[----:B------:R-:W-:-:S05]  /*6120*/  @P3 IMAD.MOV.U32 R5, RZ, RZ, R9 ;  /* 0x000000ffff053224 */ /* 0x000fca00078e0009 */
[----:B------:R0:W-:Y:S02]  /*6130*/  @P3 STG.E.U16 desc[UR36][R4.64+0xe0], R82 ;  /* 0x0000e05204003986 */ /* 0x0001e4000c101524 */
[----:B0-----:R-:W-:Y:S02]  /*6140*/  @P2 IMAD.MOV.U32 R4, RZ, RZ, R8 ;  /* 0x000000ffff042224 */ /* 0x001fe400078e0008 */
[----:B------:R-:W-:-:S05]  /*6150*/  @P2 IMAD.MOV.U32 R5, RZ, RZ, R9 ;  /* 0x000000ffff052224 */ /* 0x000fca00078e0009 */
[----:B------:R0:W-:Y:S02]  /*6160*/  @P2 STG.E.U16 desc[UR36][R4.64+0xe2], R83 ;  /* 0x0000e25304002986 */ /* 0x0001e4000c101524 */
[----:B0-----:R-:W-:Y:S02]  /*6170*/  @P4 IMAD.MOV.U32 R4, RZ, RZ, R6 ;  /* 0x000000ffff044224 */ /* 0x001fe400078e0006 */
[----:B------:R-:W-:-:S05]  /*6180*/  @P4 IMAD.MOV.U32 R5, RZ, RZ, R7 ;  /* 0x000000ffff054224 */ /* 0x000fca00078e0007 */
[----:B------:R0:W-:Y:S04]  /*6190*/  @P4 STG.E.U16 desc[UR36][R4.64+0xf0], R84 ;  /* 0x0000f05404004986 */ /* 0x0001e8000c101524 */
[----:B------:R1:W-:Y:S01]  /*61a0*/  @P5 STG.E.U16 desc[UR36][R6.64+0xf2], R85 ;  /* 0x0000f25506005986 */ /* 0x0003e2000c101524 */
[----:B0-----:R-:W-:Y:S02]  /*61b0*/  @P1 IMAD.MOV.U32 R4, RZ, RZ, R8 ;  /* 0x000000ffff041224 */ /* 0x001fe400078e0008 */
[----:B------:R-:W-:-:S05]  /*61c0*/  @P1 IMAD.MOV.U32 R5, RZ, RZ, R9 ;  /* 0x000000ffff051224 */ /* 0x000fca00078e0009 */
[----:B------:R1:W-:Y:S04]  /*61d0*/  @P1 STG.E.U16 desc[UR36][R4.64+0xf0], R86 ;  /* 0x0000f05604001986 */ /* 0x0003e8000c101524 */
[----:B------:R1:W-:Y:S02]  /*61e0*/  @P0 STG.E.U16 desc[UR36][R8.64+0xf2], R87 ;  /* 0x0000f25708000986 */ /* 0x0003e4000c101524 */
.L_x_158:
[----:B------:R-:W-:Y:S05]  /*61f0*/  BSYNC B0 ;  /* 0x0000000000007941 */ /* 0x000fea0003800000 */
.L_x_32:
[----:B------:R-:W-:Y:S01]  /*6200*/  IADD3 R16, P0, R16, UR38, RZ ;  /* 0x0000002610107c10 */ /* 0x000fe2000ff1e0ff */
[----:B------:R-:W-:Y:S01]  /*6210*/  ULDC.64 UR4, c[0x0][0x650] ;  /* 0x0001940000047ab9 */ /* 0x000fe20000000a00 */
[----:B------:R-:W-:Y:S01]  /*6220*/  PRMT R3, RZ, 0x7610, R3 ;  /* 0x00007610ff037816 */ /* 0x000fe20000000003 */
[----:B------:R-:W-:Y:S01]  /*6230*/  IMAD.MOV.U32 R100, RZ, RZ, -0x1 ;  /* 0xffffffffff647424 */ /* 0x000fe200078e00ff */
[----:B------:R-:W-:Y:S01]  /*6240*/  IADD3.X R17, R17, UR41, RZ, P0, !PT ;  /* 0x0000002911117c10 */ /* 0x000fe200087fe4ff */
[----:B------:R-:W-:Y:S01]  /*6250*/  IMAD.MOV.U32 R101, RZ, RZ, -0x1 ;  /* 0xffffffffff657424 */ /* 0x000fe200078e00ff */
[----:B------:R-:W-:-:S04]  /*6260*/  ISETP.GE.U32.AND P0, PT, R16, UR4, PT ;  /* 0x0000000410007c0c */ /* 0x000fc8000bf06070 */
[----:B------:R-:W-:-:S13]  /*6270*/  ISETP.GE.U32.AND.EX P0, PT, R17, UR5, PT, P0 ;  /* 0x0000000511007c0c */ /* 0x000fda000bf06100 */
[----:B------:R-:W-:Y:S05]  /*6280*/  @P0 BRA `(.L_x_159) ;  /* 0x00000004004c0947 */ /* 0x000fea0003800000 */
[----:B------:R-:W0:Y:S01]  /*6290*/  LDC.64 R10, c[0x0][0x628] ;  /* 0x00018a00ff0a7b82 */ /* 0x000e220000000a00 */
[----:B---3--:R-:W3:Y:S01]  /*62a0*/  S2R R12, SR_CTAID.X ;  /* 0x00000000000c7919 */ /* 0x008ee20000002500 */
[----:B-12-4-:R-:W-:Y:S02]  /*62b0*/  IMAD.MOV.U32 R8, RZ, RZ, R16 ;  /* 0x000000ffff087224 */ /* 0x016fe400078e0010 */
[----:B------:R-:W-:Y:S01]  /*62c0*/  IMAD.MOV.U32 R9, RZ, RZ, R17 ;  /* 0x000000ffff097224 */ /* 0x000fe200078e0011 */
[----:B------:R-:W1:Y:S03]  /*62d0*/  S2R R20, SR_CTAID.Y ;  /* 0x0000000000147919 */ /* 0x000e660000002600 */
[----:B------:R-:W2:Y:S08]  /*62e0*/  LDC R0, c[0x0][0x630] ;  /* 0x00018c00ff007b82 */ /* 0x000eb00000000800 */
[----:B------:R-:W4:Y:S01]  /*62f0*/  LDC.64 R14, c[0x0][0x620] ;  /* 0x00018800ff0e7b82 */ /* 0x000f220000000a00 */
[----:B0-----:R-:W-:-:S04]  /*6300*/  ISETP.NE.U32.AND P0, PT, R10, RZ, PT ;  /* 0x000000ff0a00720c */ /* 0x001fc80003f05070 */
[----:B------:R-:W-:-:S13]  /*6310*/  ISETP.NE.AND.EX P0, PT, R11, RZ, PT, P0 ;  /* 0x000000ff0b00720c */ /* 0x000fda0003f05300 */
[----:B-1234-:R-:W-:Y:S05]  /*6320*/  @!P0 BRA `(.L_x_160) ;  /* 0x0000000000288947 */ /* 0x01efea0003800000 */
        /* <DEDUP_REMOVED lines=10> */
.L_x_160:
[-CC-:B------:R-:W-:Y:S01]  /*63d0*/  SHF.R.U64 R101, R8, R0.reuse, R9.reuse ;  /* 0x0000000008657219 */ /* 0x180fe20000001209 */
[----:B------:R-:W0:Y:S01]  /*63e0*/  LDC.64 R26, c[0x0][0x640] ;  /* 0x00019000ff1a7b82 */ /* 0x000e220000000a00 */
[----:B------:R-:W-:Y:S01]  /*63f0*/  SHF.R.U32.HI R0, RZ, R0, R9 ;  /* 0x00000000ff007219 */ /* 0x000fe20000011609 */
[----:B------:R-:W-:Y:S01]  /*6400*/  ULDC UR4, c[0x0][0x150] ;  /* 0x0000540000047ab9 */ /* 0x000fe20000000800 */
[----:B------:R-:W-:Y:S02]  /*6410*/  IADD3 R3, P0, RZ, -R101, RZ ;  /* 0x80000065ff037210 */ /* 0x000fe40007f1e0ff */
[----:B------:R-:W-:-:S03]  /*6420*/  I2FP.F32.U32 R7, R12 ;  /* 0x0000000c00077245 */ /* 0x000fc60000201000 */
[----:B------:R-:W1:Y:S01]  /*6430*/  LDC R6, c[0x0][0x618] ;  /* 0x00018600ff067b82 */ /* 0x000e620000000800 */
[----:B------:R-:W-:Y:S02]  /*6440*/  IMAD.X R5, RZ, RZ, ~R0, P0 ;  /* 0x000000ffff057224 */ /* 0x000fe400000e0e00 */
[----:B------:R-:W-:Y:S01]  /*6450*/  FMUL R7, R7, UR4 ;  /* 0x0000000407077c20 */ /* 0x000fe20008400000 */
[----:B------:R-:W-:Y:S01]  /*6460*/  ULDC UR4, c[0x0][0x154] ;  /* 0x0000550000047ab9 */ /* 0x000fe20000000800 */
[-C--:B------:R-:W-:Y:S02]  /*6470*/  IMAD R0, R5, R14.reuse, RZ ;  /* 0x0000000e05007224 */ /* 0x080fe400078e02ff */
[C---:B------:R-:W-:Y:S01]  /*6480*/  IMAD.WIDE.U32 R4, R3.reuse, R14, R16 ;  /* 0x0000000e03047225 */ /* 0x040fe200078e0010 */
[----:B------:R-:W2:Y:S01]  /*6490*/  LDC R8, c[0x0][0x608] ;  /* 0x00018200ff087b82 */ /* 0x000ea20000000800 */
[----:B------:R-:W3:Y:S02]  /*64a0*/  F2I.U32.TRUNC.NTZ R7, R7 ;  /* 0x0000000700077305 */ /* 0x000ee4000020f000 */
[----:B------:R-:W-:Y:S01]  /*64b0*/  IMAD R3, R3, R15, R0 ;  /* 0x0000000f03037224 */ /* 0x000fe200078e0200 */
[----:B------:R-:W-:-:S03]  /*64c0*/  I2FP.F32.U32 R0, R20 ;  /* 0x0000001400007245 */ /* 0x000fc60000201000 */
[----:B------:R-:W-:Y:S01]  /*64d0*/  IMAD.IADD R3, R5, 0x1, R3 ;  /* 0x0000000105037824 */ /* 0x000fe200078e0203 */
[----:B------:R-:W4:Y:S01]  /*64e0*/  LDC R11, c[0x0][0x658] ;  /* 0x00019600ff0b7b82 */ /* 0x000f220000000800 */
[----:B0-----:R-:W-:-:S04]  /*64f0*/  ISETP.NE.U32.AND P0, PT, R26, RZ, PT ;  /* 0x000000ff1a00720c */ /* 0x001fc80003f05070 */
[----:B------:R-:W-:-:S03]  /*6500*/  ISETP.NE.AND.EX P0, PT, R27, RZ, PT, P0 ;  /* 0x000000ff1b00720c */ /* 0x000fc60003f05300 */
[----:B------:R-:W0:Y:S01]  /*6510*/  LDC R9, c[0x0][0x144] ;  /* 0x00005100ff097b82 */ /* 0x000e220000000800 */
[-C--:B-1----:R-:W-:Y:S01]  /*6520*/  SHF.R.U64 R10, R4, R6.reuse, R3 ;  /* 0x00000006040a7219 */ /* 0x082fe20000001203 */
[----:B---3--:R-:W-:Y:S01]  /*6530*/  IMAD.MOV R7, RZ, RZ, -R7 ;  /* 0x000000ffff077224 */ /* 0x008fe200078e0a07 */
[----:B------:R-:W-:Y:S01]  /*6540*/  SHF.R.U32.HI R3, RZ, R6, R3 ;  /* 0x00000006ff037219 */ /* 0x000fe20000011603 */
[----:B------:R-:W-:-:S04]  /*6550*/  FMUL R6, R0, UR4 ;  /* 0x0000000400067c20 */ /* 0x000fc80008400000 */
[----:B------:R-:W1:Y:S01]  /*6560*/  LDC R21, c[0x0][0x148] ;  /* 0x00005200ff157b82 */ /* 0x000e620000000800 */
[----:B------:R3:W0:Y:S01]  /*6570*/  F2I.U32.TRUNC.NTZ R14, R6 ;  /* 0x00000006000e7305 */ /* 0x000622000020f000 */
[-CC-:B--2---:R-:W-:Y:S02]  /*6580*/  SHF.R.U64 R13, R10, R8.reuse, R3.reuse ;  /* 0x000000080a0d7219 */ /* 0x184fe40000001203 */
[----:B------:R-:W-:-:S04]  /*6590*/  SHF.R.U32.HI R0, RZ, R8, R3 ;  /* 0x00000008ff007219 */ /* 0x000fc80000011603 */
[----:B-----5:R-:W2:Y:S01]  /*65a0*/  LDC R24, c[0x0][0x648] ;  /* 0x00019200ff187b82 */ /* 0x020ea20000000800 */
[-CC-:B----4-:R-:W-:Y:S02]  /*65b0*/  SHF.R.U64 R15, R13, R11.reuse, R0.reuse ;  /* 0x0000000b0d0f7219 */ /* 0x190fe40000001200 */
[----:B------:R-:W-:-:S03]  /*65c0*/  SHF.R.U32.HI R5, RZ, R11, R0 ;  /* 0x0000000bff057219 */ /* 0x000fc60000011600 */
[----:B------:R-:W-:Y:S02]  /*65d0*/  IMAD.MOV.U32 R4, RZ, RZ, R15 ;  /* 0x000000ffff047224 */ /* 0x000fe400078e000f */
[----:B------:R-:W4:Y:S01]  /*65e0*/  LDC R28, c[0x0][0x638] ;  /* 0x00018e00ff1c7b82 */ /* 0x000f220000000800 */
[----:B0-----:R-:W-:-:S07]  /*65f0*/  IMAD R25, R9, R7, R12 ;  /* 0x0000000709197224 */ /* 0x001fce00078e020c */
[----:B------:R-:W0:Y:S08]  /*6600*/  LDC R29, c[0x0][0x610] ;  /* 0x00018400ff1d7b82 */ /* 0x000e300000000800 */
[----:B------:R-:W0:Y:S01]  /*6610*/  LDC R30, c[0x0][0x600] ;  /* 0x00018000ff1e7b82 */ /* 0x000e220000000800 */
[----:B-123--:R-:W-:Y:S05]  /*6620*/  @!P0 BRA `(.L_x_161) ;  /* 0x0000000000288947 */ /* 0x00efea0003800000 */
[----:B------:R-:W1:Y:S02]  /*6630*/  LDC R0, c[0x0][0x64c] ;  /* 0x00019300ff007b82 */ /* 0x000e640000000800 */
[----:B-1----:R-:W-:-:S05]  /*6640*/  IADD3 R3, P0, R15, R0, RZ ;  /* 0x000000000f037210 */ /* 0x002fca0007f1e0ff */
        /* <DEDUP_REMOVED lines=8> */
.L_x_161:
[----:B------:R-:W-:Y:S01]  /*66d0*/  ISETP.NE.AND P0, PT, R2, 0x1, PT ;  /* 0x000000010200780c */ /* 0x000fe20003f05270 */
[----:B------:R-:W-:Y:S01]  /*66e0*/  IMAD.MOV R14, RZ, RZ, -R14 ;  /* 0x000000ffff0e7224 */ /* 0x000fe200078e0a0e */
[----:B------:R-:W-:Y:S02]  /*66f0*/  SHF.R.U64 R3, R4, R24, R5 ;  /* 0x0000001804037219 */ /* 0x000fe40000001205 */
[----:B------:R-:W-:Y:S02]  /*6700*/  LOP3.LUT R0, R13, R98, RZ, 0xc0, !PT ;  /* 0x000000620d007212 */ /* 0x000fe400078ec0ff */
[----:B------:R-:W-:Y:S01]  /*6710*/  LOP3.LUT R10, R10, R97, RZ, 0xc0, !PT ;  /* 0x000000610a0a7212 */ /* 0x000fe200078ec0ff */
[----:B------:R-:W-:Y:S02]  /*6720*/  IMAD.MOV R4, RZ, RZ, -R3 ;  /* 0x000000ffff047224 */ /* 0x000fe400078e0a03 */
[----:B------:R-:W-:Y:S02]  /*6730*/  IMAD R0, R93, R3, R0 ;  /* 0x000000035d007224 */ /* 0x000fe400078e0200 */
[----:B----4-:R-:W-:-:S02]  /*6740*/  IMAD R3, R4, R28, R15 ;  /* 0x0000001c04037224 */ /* 0x010fc400078e020f */
[----:B------:R-:W-:Y:S02]  /*6750*/  @P0 IMAD R25, R21, R14, R20 ;  /* 0x0000000e15190224 */ /* 0x000fe400078e0214 */
[----:B0-----:R-:W-:Y:S02]  /*6760*/  IMAD R5, R3, R30, R10 ;  /* 0x0000001e03057224 */ /* 0x001fe400078e020a */
[----:B------:R-:W-:Y:S02]  /*6770*/  IMAD R0, R0, R29, R25 ;  /* 0x0000001d00007224 */ /* 0x000fe400078e0219 */
[----:B------:R-:W-:-:S03]  /*6780*/  IMAD.MOV.U32 R4, RZ, RZ, 0x1 ;  /* 0x00000001ff047424 */ /* 0x000fc600078e00ff */
[----:B------:R-:W-:Y:S02]  /*6790*/  SEL R100, R5, R0, !P0 ;  /* 0x0000000005647207 */ /* 0x000fe40004000000 */
[----:B------:R-:W-:Y:S02]  /*67a0*/  PRMT R3, R4, 0x7610, R3 ;  /* 0x0000761004037816 */ /* 0x000fe40000000003 */
[----:B------:R-:W-:-:S07]  /*67b0*/  SEL R0, R0, R5, !P0 ;  /* 0x0000000500007207 */ /* 0x000fce0004000000 */
.L_x_159:
[----:B------:R-:W-:Y:S01]  /*67c0*/  LOP3.LUT P0, RZ, R3, 0xff, RZ, 0xc0, !PT ;  /* 0x000000ff03ff7812 */ /* 0x000fe2000780c0ff */
[----:B------:R-:W-:Y:S01]  /*67d0*/  UIMAD.WIDE.U32 UR4, UR42, -0x55555555, URZ ;  /* 0xaaaaaaab2a0478a5 */ /* 0x000fe2000f8e003f */
[----:B------:R-:W-:-:S03]  /*67e0*/  IMAD.MOV.U32 R103, RZ, RZ, R0 ;  /* 0x000000ffff677224 */ /* 0x000fc600078e0000 */
[----:B------:R-:W-:-:S04]  /*67f0*/  USHF.R.U32.HI UR4, URZ, 0x1, UR5 ;  /* 0x000000013f047899 */ /* 0x000fc80008011605 */
[----:B------:R-:W-:-:S04]  /*6800*/  UIMAD UR42, UR4, -0x3, UR42 ;  /* 0xfffffffd042a78a4 */ /* 0x000fc8000f8e022a */
[----:B------:R-:W-:Y:S08]  /*6810*/  @P0 BRA `(.L_x_162) ;  /* 0xffffffac00100947 */ /* 0x000ff0000383ffff */
[----:B------:R-:W-:Y:S05]  /*6820*/  EXIT ;  /* 0x000000000000794d */ /* 0x000fea0003800000 */
.L_x_7:
        /* <DEDUP_REMOVED lines=26> */
.L_x_164:
[----:B------:R-:W0:Y:S01]  /*69d0*/  LDC.64 R28, c[0x0][0x640] ;  /* 0x00019000ff1c7b82 */ /* 0x000e220000000a00 */
[-CC-:B------:R-:W-:Y:S01]  /*69e0*/  SHF.R.U64 R21, R14, R8.reuse, R15.reuse ;  /* 0x000000080e157219 */ /* 0x180fe2000000120f */
[----:B------:R-:W-:Y:S01]  /*69f0*/  IMAD.MOV.U32 R31, RZ, RZ, 0x1 ;  /* 0x00000001ff1f7424 */ /* 0x000fe200078e00ff */
[----:B------:R-:W-:Y:S02]  /*6a00*/  SHF.R.U32.HI R7, RZ, R8, R15 ;  /* 0x00000008ff077219 */ /* 0x000fe4000001160f */
[----:B------:R-:W-:-:S03]  /*6a10*/  IADD3 R13, P0, RZ, -R21, RZ ;  /* 0x80000015ff0d7210 */ /* 0x000fc60007f1e0ff */
[----:B------:R-:W1:Y:S02]  /*6a20*/  LDC R12, c[0x0][0x618] ;  /* 0x00018600ff0c7b82 */ /* 0x000e640000000800 */
[----:B------:R-:W-:Y:S02]  /*6a30*/  IMAD.X R7, RZ, RZ, ~R7, P0 ;  /* 0x000000ffff077224 */ /* 0x000fe400000e0e07 */
[----:B------:R-:W-:-:S04]  /*6a40*/  IMAD.WIDE.U32 R10, R13, R24, R16 ;  /* 0x000000180d0a7225 */ /* 0x000fc800078e0010 */
[----:B------:R-:W2:Y:S01]  /*6a50*/  LDC R14, c[0x0][0x608] ;  /* 0x00018200ff0e7b82 */ /* 0x000ea20000000800 */
[----:B------:R-:W-:-:S04]  /*6a60*/  IMAD R8, R7, R24, RZ ;  /* 0x0000001807087224 */ /* 0x000fc800078e02ff */
[----:B------:R-:W-:-:S03]  /*6a70*/  IMAD R7, R13, R25, R8 ;  /* 0x000000190d077224 */ /* 0x000fc600078e0208 */
[----:B------:R-:W3:Y:S01]  /*6a80*/  LDC R26, c[0x0][0x658] ;  /* 0x00019600ff1a7b82 */ /* 0x000ee20000000800 */
[----:B------:R-:W-:Y:S01]  /*6a90*/  IMAD.IADD R7, R11, 0x1, R7 ;  /* 0x000000010b077824 */ /* 0x000fe200078e0207 */
[----:B0-----:R-:W-:Y:S01]  /*6aa0*/  ISETP.NE.U32.AND P0, PT, R28, RZ, PT ;  /* 0x000000ff1c00720c */ /* 0x001fe20003f05070 */
[----:B------:R-:W-:-:S03]  /*6ab0*/  IMAD.MOV.U32 R11, RZ, RZ, -0x1 ;  /* 0xffffffffff0b7424 */ /* 0x000fc600078e00ff */
        /* <DEDUP_REMOVED lines=8> */
[-C--:B---3--:R-:W-:Y:S02]  /*6b40*/  SHF.L.U32 R10, R11, R26.reuse, RZ ;  /* 0x0000001a0b0a7219 */ /* 0x088fe400000006ff */
[--C-:B------:R-:W-:Y:S02]  /*6b50*/  SHF.R.U64 R24, R22, R26, R7.reuse ;  /* 0x0000001a16187219 */ /* 0x100fe40000001207 */
[----:B------:R-:W-:Y:S02]  /*6b60*/  LOP3.LUT R33, RZ, R10, RZ, 0x33, !PT ;  /* 0x0000000aff217212 */ /* 0x000fe400078e33ff */
[----:B------:R-:W-:Y:S01]  /*6b70*/  SHF.R.U32.HI R11, RZ, R26, R7 ;  /* 0x0000001aff0b7219 */ /* 0x000fe20000011607 */
[----:B------:R-:W3:Y:S01]  /*6b80*/  LDC R30, c[0x0][0x610] ;  /* 0x00018400ff1e7b82 */ /* 0x000ee20000000800 */
[----:B------:R-:W-:Y:S01]  /*6b90*/  IMAD.MOV.U32 R10, RZ, RZ, R24 ;  /* 0x000000ffff0a7224 */ /* 0x000fe200078e0018 */
[----:B------:R-:W-:Y:S06]  /*6ba0*/  @!P0 BRA `(.L_x_165) ;  /* 0x0000000000288947 */ /* 0x000fec0003800000 */
        /* <DEDUP_REMOVED lines=10> */
.L_x_165:
[----:B------:R-:W-:Y:S02]  /*6c50*/  ISETP.NE.AND P0, PT, R2, 0x1, PT ;  /* 0x000000010200780c */ /* 0x000fe40003f05270 */
[----:B-1----:R-:W-:Y:S01]  /*6c60*/  SHF.R.U64 R8, R10, R8, R11 ;  /* 0x000000080a087219 */ /* 0x002fe2000000120b */
[----:B0-----:R-:W-:Y:S01]  /*6c70*/  VIADD R11, R25, 0xffffffff ;  /* 0xffffffff190b7836 */ /* 0x001fe20000000000 */
[----:B------:R-:W-:Y:S02]  /*6c80*/  SHF.L.U32 R31, R31, R26, RZ ;  /* 0x0000001a1f1f7219 */ /* 0x000fe400000006ff */
[----:B------:R-:W-:Y:S01]  /*6c90*/  LOP3.LUT R5, R22, R33, RZ, 0xc0, !PT ;  /* 0x0000002116057212 */ /* 0x000fe200078ec0ff */
[----:B------:R-:W-:-:S04]  /*6ca0*/  IMAD.MOV R7, RZ, RZ, -R8 ;  /* 0x000000ffff077224 */ /* 0x000fc800078e0a08 */
[----:B------:R-:W-:Y:S02]  /*6cb0*/  IMAD R5, R31, R8, R5 ;  /* 0x000000081f057224 */ /* 0x000fe400078e0205 */
[----:B------:R-:W-:Y:S01]  /*6cc0*/  @P0 IMAD R6, R9, R23, R4 ;  /* 0x0000001709060224 */ /* 0x000fe200078e0204 */
[----:B------:R-:W-:Y:S01]  /*6cd0*/  LOP3.LUT R9, R20, R11, RZ, 0xc0, !PT ;  /* 0x0000000b14097212 */ /* 0x000fe200078ec0ff */
[----:B--2---:R-:W-:Y:S02]  /*6ce0*/  IMAD R4, R7, R27, R24 ;  /* 0x0000001b07047224 */ /* 0x004fe400078e0218 */
[----:B---3--:R-:W-:Y:S02]  /*6cf0*/  IMAD R6, R5, R30, R6 ;  /* 0x0000001e05067224 */ /* 0x008fe400078e0206 */
[----:B------:R-:W-:Y:S02]  /*6d00*/  IMAD R5, R4, R25, R9 ;  /* 0x0000001904057224 */ /* 0x000fe400078e0209 */
[----:B------:R-:W-:-:S02]  /*6d10*/  IMAD.MOV.U32 R8, RZ, RZ, 0x1 ;  /* 0x00000001ff087424 */ /* 0x000fc400078e00ff */
[----:B------:R-:W-:Y:S01]  /*6d20*/  IMAD.MOV.U32 R7, RZ, RZ, R21 ;  /* 0x000000ffff077224 */ /* 0x000fe200078e0015 */
[----:B------:R-:W-:Y:S02]  /*6d30*/  SEL R19, R5, R6, !P0 ;  /* 0x0000000605137207 */ /* 0x000fe40004000000 */
[----:B------:R-:W-:-:S07]  /*6d40*/  SEL R12, R6, R5, !P0 ;  /* 0x00000005060c7207 */ /* 0x000fce0004000000 */
.L_x_163:
[----:B------:R-:W-:-:S08]  /*6d50*/  NOP ;  /* 0x0000000000007918 */ /* 0x000fd00000000000 */
[----:B------:R-:W0:-:S00]  /*6d60*/  USETMAXREG.DEALLOC.CTAPOOL 0x28 ;  /* 0x00000028000079c8 */ /* 0x000e0000080e0500 */
[----:B0-----:R-:W-:-:S13]  /*6d70*/  ISETP.NE.AND P0, PT, R3, RZ, PT ;  /* 0x000000ff0300720c */ /* 0x001fda0003f05270 */
[----:B------:R-:W-:Y:S05]  /*6d80*/  @P0 EXIT ;  /* 0x000000000000094d */ /* 0x000fea0003800000 */
[----:B------:R-:W-:Y:S01]  /*6d90*/  LOP3.LUT P0, RZ, R8, 0xff, RZ, 0xc0, !PT ;  /* 0x000000ff08ff7812 */ /* 0x000fe2000780c0ff */
[----:B------:R-:W-:Y:S02]  /*6da0*/  IMAD.MOV.U32 R3, RZ, RZ, 0x1 ;  /* 0x00000001ff037424 */ /* 0x000fe400078e00ff */
[----:B------:R-:W-:-:S10]  /*6db0*/  IMAD.MOV.U32 R13, RZ, RZ, RZ ;  /* 0x000000ffff0d7224 */ /* 0x000fd400078e00ff */
[----:B------:R-:W-:Y:S05]  /*6dc0*/  @!P0 BRA `(.L_x_166) ;  /* 0x0000000c00a48947 */ /* 0x000fea0003800000 */
[----:B------:R-:W0:Y:S01]  /*6dd0*/  LDC R3, c[0x0][0x28c] ;  /* 0x0000a300ff037b82 */ /* 0x000e220000000800 */
[----:B------:R-:W-:Y:S01]  /*6de0*/  UMOV UR7, 0x1 ;  /* 0x0000000100077882 */ /* 0x000fe20000000000 */
[----:B------:R-:W-:Y:S01]  /*6df0*/  ULDC UR21, c[0x0][0x658] ;  /* 0x0001960000157ab9 */ /* 0x000fe20000000800 */
[----:B------:R-:W-:Y:S01]  /*6e00*/  UMOV UR6, 0xffffffff ;  /* 0xffffffff00067882 */ /* 0x000fe20000000000 */
[----:B------:R-:W-:Y:S01]  /*6e10*/  BSSY B0, `(.L_x_166) ;  /* 0x00000e4000007945 */ /* 0x000fe20003800000 */
[----:B------:R-:W-:Y:S01]  /*6e20*/  USHF.L.U32 UR6, UR6, UR21, URZ ;  /* 0x0000001506067299 */ /* 0x000fe2000800063f */
[----:B------:R-:W-:Y:S01]  /*6e30*/  IMAD.MOV.U32 R11, RZ, RZ, 0x1 ;  /* 0x00000001ff0b7424 */ /* 0x000fe200078e00ff */
[----:B------:R-:W-:Y:S01]  /*6e40*/  LOP3.LUT R10, R18, 0x2, RZ, 0xfc, !PT ;  /* 0x00000002120a7812 */ /* 0x000fe200078efcff */
[----:B------:R-:W1:Y:S01]  /*6e50*/  S2UR UR5, SR_CgaCtaId ;  /* 0x00000000000579c3 */ /* 0x000e620000008800 */
[----:B------:R-:W-:Y:S01]  /*6e60*/  IMAD.MOV.U32 R13, RZ, RZ, RZ ;  /* 0x000000ffff0d7224 */ /* 0x000fe200078e00ff */
[----:B------:R-:W-:Y:S01]  /*6e70*/  ULDC UR13, c[0x0][0x600] ;  /* 0x00018000000d7ab9 */ /* 0x000fe20000000800 */
[----:B------:R-:W-:Y:S01]  /*6e80*/  UMOV UR30, 0x55 ;  /* 0x00000055001e7882 */ /* 0x000fe20000000000 */
[----:B------:R-:W-:-:S02]  /*6e90*/  UIADD3 UR13, UR13, -0x1, URZ ;  /* 0xffffffff0d0d7890 */ /* 0x000fc4000fffe03f */
[----:B------:R-:W-:Y:S02]  /*6ea0*/  USHF.L.U32 UR21, UR7, UR21, URZ ;  /* 0x0000001507157299 */ /* 0x000fe4000800063f */
[----:B------:R-:W-:Y:S01]  /*6eb0*/  ULOP3.LUT UR23, URZ, UR6, URZ, 0x33, !UPT ;  /* 0x000000063f177292 */ /* 0x000fe2000f8e333f */
[----:B------:R-:W-:Y:S01]  /*6ec0*/  ULDC.64 UR42, c[0x0][0x198] ;  /* 0x00006600002a7ab9 */ /* 0x000fe20000000a00 */
[----:B0-----:R-:W-:-:S05]  /*6ed0*/  VIADD R3, R3, 0x3f ;  /* 0x0000003f03037836 */ /* 0x001fca0000000000 */
[----:B------:R-:W-:Y:S01]  /*6ee0*/  SHF.R.S32.HI R4, RZ, 0x1f, R3 ;  /* 0x0000001fff047819 */ /* 0x000fe20000011403 */
[----:B-1----:R-:W-:-:S03]  /*6ef0*/  ULOP3.LUT UR4, UR5, 0x1, URZ, 0xc0, !UPT ;  /* 0x0000000105047892 */ /* 0x002fc6000f8ec03f */
[----:B------:R-:W-:Y:S01]  /*6f00*/  LEA.HI R4, R4, R3, RZ, 0x6 ;  /* 0x0000000304047211 */ /* 0x000fe200078f30ff */
[----:B------:R-:W-:Y:S01]  /*6f10*/  USHF.R.U32.HI UR37, URZ, 0x1, UR5 ;  /* 0x000000013f257899 */ /* 0x000fe20008011605 */
[----:B------:R-:W-:Y:S01]  /*6f20*/  IMAD.MOV.U32 R3, RZ, RZ, 0x1 ;  /* 0x00000001ff037424 */ /* 0x000fe200078e00ff */
[----:B------:R-:W-:Y:S01]  /*6f30*/  USHF.L.U32 UR22, UR5, 0x5, URZ ;  /* 0x0000000505167899 */ /* 0x000fe2000800063f */
[----:B------:R-:W-:Y:S01]  /*6f40*/  SHF.R.S32.HI R8, RZ, 0x6, R4 ;  /* 0x00000006ff087819 */ /* 0x000fe20000011404 */
[----:B------:R-:W-:Y:S02]  /*6f50*/  USHF.L.U32 UR40, UR5, 0xb, URZ ;  /* 0x0000000b05287899 */ /* 0x000fe4000800063f */
[----:B------:R-:W-:Y:S02]  /*6f60*/  ULOP3.LUT UR5, UR5, 0xfffffffe, URZ, 0xc0, !UPT ;  /* 0xfffffffe05057892 */ /* 0x000fe4000f8ec03f */
[----:B------:R-:W-:Y:S01]  /*6f70*/  UISETP.GT.U32.AND UP0, UPT, UR4, 0xffff, UPT ;  /* 0x0000ffff0400788c */ /* 0x000fe2000bf04070 */
[----:B------:R-:W-:Y:S01]  /*6f80*/  VIADD R9, R8, 0x1 ;  /* 0x0000000108097836 */ /* 0x000fe20000000000 */
[----:B------:R-:W-:-:S02]  /*6f90*/  USHF.L.U32 UR29, UR7, UR5, URZ ;  /* 0x00000005071d7299 */ /* 0x000fc4000800063f */
[----:B------:R-:W-:Y:S02]  /*6fa0*/  ULOP3.LUT UR5, UR5, 0x1, URZ, 0xfc, !UPT ;  /* 0x0000000105057892 */ /* 0x000fe4000f8efc3f */
[----:B------:R-:W-:Y:S02]  /*6fb0*/  USEL UR4, UR4, 0xffff, !UP0 ;  /* 0x0000ffff04047887 */ /* 0x000fe4000c000000 */
[----:B------:R-:W-:Y:S02]  /*6fc0*/  USHF.L.U32 UR5, UR7, UR5, URZ ;  /* 0x0000000507057299 */ /* 0x000fe4000800063f */
[----:B------:R-:W-:Y:S02]  /*6fd0*/  ULOP3.LUT UR4, UR4, 0xffff, URZ, 0xc0, !UPT ;  /* 0x0000ffff04047892 */ /* 0x000fe4000f8ec03f */
[----:B------:R-:W-:Y:S02]  /*6fe0*/  USHF.L.U32 UR44, UR37, 0x4, URZ ;  /* 0x00000004252c7899 */ /* 0x000fe4000800063f */
[----:B------:R-:W-:-:S02]  /*6ff0*/  ULOP3.LUT UR22, UR22, 0x20, URZ, 0xc0, !UPT ;  /* 0x0000002016167892 */ /* 0x000fc4000f8ec03f */
[----:B------:R-:W-:Y:S02]  /*7000*/  ULOP3.LUT UR29, UR29, UR5, URZ, 0xfc, !UPT ;  /* 0x000000051d1d7292 */ /* 0x000fe4000f8efc3f */
[----:B------:R-:W-:-:S12]  /*7010*/  USHF.L.U32 UR30, UR30, UR4, URZ ;  /* 0x000000041e1e7299 */ /* 0x000fd8000800063f */
.L_x_177:
[----:B------:R-:W-:-:S03]  /*7020*/  UMOV UR4, 0xffffffff ;  /* 0xffffffff00047882 */ /* 0x000fc60000000000 */
[----:B------:R-:W-:Y:S05]  /*7030*/  BRA.DIV UR4, `(.L_x_167) ;  /* 0x0000000e04cc7947 */ /* 0x000fea000b800000 */
[----:B------:R-:W-:-:S13]  /*7040*/  ELECT P6, URZ, PT ;  /* 0x00000000003f782f */ /* 0x000fda00038c0000 */
.L_x_187:
[----:B------:R-:W-:Y:S04]  /*7050*/  BSSY B1, `(.L_x_168) ;  /* 0x000004d000017945 */ /* 0x000fe80003800000 */
[----:B------:R-:W-:Y:S05]  /*7060*/  @!P6 BRA `(.L_x_169) ;  /* 0x00000004002ce947 */ /* 0x000fea0003800000 */
[----:B------:R-:W0:Y:S02]  /*7070*/  LDC R4, c[0x0][0x28c] ;  /* 0x0000a300ff047b82 */ /* 0x000e240000000800 */
[----:B0-----:R-:W-:-:S13]  /*7080*/  ISETP.GE.AND P0, PT, R4, 0x1, PT ;  /* 0x000000010400780c */ /* 0x001fda0003f06270 */
[----:B------:R-:W-:Y:S05]  /*7090*/  @!P0 BRA `(.L_x_169) ;  /* 0x0000000400208947 */ /* 0x000fea0003800000 */
[----:B------:R-:W-:Y:S02]  /*70a0*/  IMAD.SHL.U32 R15, R12, 0x80, RZ ;  /* 0x000000800c0f7824 */ /* 0x000fe400078e00ff */
[----:B------:R-:W-:Y:S02]  /*70b0*/  IMAD.SHL.U32 R19, R19, 0x80, RZ ;  /* 0x0000008013137824 */ /* 0x000fe400078e00ff */
[----:B------:R-:W-:Y:S02]  /*70c0*/  IMAD.U32 R20, RZ, RZ, UR44 ;  /* 0x0000002cff147e24 */ /* 0x000fe4000f8e00ff */
[----:B------:R-:W-:Y:S02]  /*70d0*/  IMAD.U32 R22, RZ, RZ, UR22 ;  /* 0x00000016ff167e24 */ /* 0x000fe4000f8e00ff */
[----:B------:R-:W-:Y:S02]  /*70e0*/  IMAD.MOV.U32 R4, RZ, RZ, R9 ;  /* 0x000000ffff047224 */ /* 0x000fe400078e0009 */
[----:B------:R-:W-:-:S02]  /*70f0*/  IMAD.MOV.U32 R5, RZ, RZ, R3 ;  /* 0x000000ffff057224 */ /* 0x000fc400078e0003 */
[----:B------:R-:W-:Y:S02]  /*7100*/  IMAD.MOV.U32 R6, RZ, RZ, R13 ;  /* 0x000000ffff067224 */ /* 0x000fe400078e000d */
[----:B------:R-:W-:Y:S02]  /*7110*/  VIADD R24, R15, 0x40 ;  /* 0x000000400f187836 */ /* 0x000fe40000000000 */
[----:B------:R-:W-:-:S07]  /*7120*/  VIADD R25, R19, 0x40 ;  /* 0x0000004013197836 */ /* 0x000fce0000000000 */
.L_x_172:
[----:B------:R-:W0:Y:S01]  /*7130*/  S2R R21, SR_CgaCtaId ;  /* 0x0000000000157919 */ /* 0x000e220000008800 */
[----:B------:R-:W-:Y:S02]  /*7140*/  MOV R12, 0x400 ;  /* 0x00000400000c7802 */ /* 0x000fe40000000f00 */
[----:B------:R-:W-:-:S13]  /*7150*/  ISETP.NE.AND P1, PT, R0, RZ, PT ;  /* 0x000000ff0000720c */ /* 0x000fda0003f25270 */
[----:B------:R-:W1:Y:S01]  /*7160*/  @!P1 LDC R14, c[0x0][0x500] ;  /* 0x00014000ff0e9b82 */ /* 0x000e620000000800 */
[----:B0-----:R-:W-:Y:S02]  /*7170*/  LEA R23, R21, R12, 0x18 ;  /* 0x0000000c15177211 */ /* 0x001fe400078ec0ff */
[----:B------:R-:W-:-:S03]  /*7180*/  SHF.L.U32 R12, R5, 0x1f, RZ ;  /* 0x0000001f050c7819 */ /* 0x000fc600000006ff */
[----:B------:R-:W-:-:S04]  /*7190*/  IMAD R21, R6, 0x8, R23 ;  /* 0x0000000806157824 */ /* 0x000fc800078e0217 */
[----:B------:R-:W0:Y:S02]  /*71a0*/  SYNCS.PHASECHK.TRANS64.TRYWAIT P0, [R21+URZ+0x18], R12 ;  /* 0x0000180c150075a7 */ /* 0x000e24000800017f */
[----:B01----:R-:W-:Y:S05]  /*71b0*/  @!P0 BRA `(.L_x_170) ;  /* 0x0000000c008c8947 */ /* 0x003fea0003800000 */
.L_x_188:
[----:B0-----:R-:W-:Y:S01]  /*71c0*/  PRMT R12, R10, 0x9910, RZ ;  /* 0x000099100a0c7816 */ /* 0x001fe200000000ff */
[----:B------:R0:W-:Y:S03]  /*71d0*/  @!P1 SYNCS.ARRIVE.TRANS64 RZ, [R21+URZ], R14 ;  /* 0x0000000e15ff99a7 */ /* 0x0001e6000800003f */
[----:B------:R-:W-:-:S13]  /*71e0*/  ISETP.NE.AND P0, PT, R12, 0x2, PT ;  /* 0x000000020c00780c */ /* 0x000fda0003f05270 */
[----:B0-----:R-:W-:Y:S05]  /*71f0*/  @P0 BRA `(.L_x_171) ;  /* 0x0000000000040947 */ /* 0x001fea0003800000 */
[----:B------:R-:W-:Y:S01]  /*7200*/  BPT.TRAP 0x1 ;  /* 0x000000040000795c */ /* 0x000fe20000300000 */
.L_x_171:
[----:B------:R-:W-:Y:S01]  /*7210*/  R2UR UR5, R6 ;  /* 0x00000000060572ca */ /* 0x000fe200000e0000 */
[----:B------:R-:W-:Y:S01]  /*7220*/  UIADD3 UR14, UP0, UR42, 0xf0, URZ ;  /* 0x000000f02a0e7890 */ /* 0x000fe2000ff1e03f */
[----:B------:R-:W-:Y:S01]  /*7230*/  R2UR UR9, R23 ;  /* 0x00000000170972ca */ /* 0x000fe200000e0000 */
[----:B------:R-:W-:Y:S01]  /*7240*/  UPRMT UR31, URZ, 0x5410, UR30 ;  /* 0x000054103f1f7896 */ /* 0x000fe2000800001e */
[----:B------:R-:W-:Y:S01]  /*7250*/  R2UR UR33, R21 ;  /* 0x00000000152172ca */ /* 0x000fe200000e0000 */
[----:B------:R-:W-:Y:S01]  /*7260*/  UIADD3.X UR15, URZ, UR43, URZ, UP0, !UPT ;  /* 0x0000002b3f0f7290 */ /* 0x000fe200087fe43f */
[----:B------:R-:W-:Y:S01]  /*7270*/  R2UR UR35, R20 ;  /* 0x00000000142372ca */ /* 0x000fe200000e0000 */
[----:B------:R-:W-:Y:S01]  /*7280*/  VIADD R4, R4, 0xffffffff ;  /* 0xffffffff04047836 */ /* 0x000fe20000000000 */
[----:B------:R-:W-:Y:S01]  /*7290*/  R2UR UR36, R7 ;  /* 0x00000000072472ca */ /* 0x000fe200000e0000 */
[----:B------:R-:W-:Y:S01]  /*72a0*/  UMOV UR6, 0x0 ;  /* 0x0000000000067882 */ /* 0x000fe20000000000 */
[----:B------:R-:W-:Y:S01]  /*72b0*/  R2UR UR34, R15 ;  /* 0x000000000f2272ca */ /* 0x000fe200000e0000 */
[----:B------:R-:W-:Y:S01]  /*72c0*/  UMOV UR7, 0x10000000 ;  /* 0x1000000000077882 */ /* 0x000fe20000000000 */
[----:B------:R-:W-:Y:S01]  /*72d0*/  R2UR UR26, R24 ;  /* 0x00000000181a72ca */ /* 0x000fe200000e0000 */
[----:B------:R-:W-:Y:S01]  /*72e0*/  USHF.L.U32 UR5, UR5, 0xd, URZ ;  /* 0x0000000d05057899 */ /* 0x000fe2000800063f */
[----:B------:R-:W-:Y:S01]  /*72f0*/  R2UR UR19, R22 ;  /* 0x00000000161372ca */ /* 0x000fe200000e0000 */
[----:B------:R-:W-:Y:S01]  /*7300*/  UIADD3 UR4, UP1, UR42, 0x1f0, URZ ;  /* 0x000001f02a047890 */ /* 0x000fe2000ff3e03f */
[----:B------:R-:W-:Y:S01]  /*7310*/  R2UR UR18, R19 ;  /* 0x00000000131272ca */ /* 0x000fe200000e0000 */
[----:B------:R-:W-:Y:S01]  /*7320*/  ULEA UR8, UR37, UR5, 0xa ;  /* 0x0000000525087291 */ /* 0x000fe2000f8e503f */
[----:B------:R-:W-:Y:S01]  /*7330*/  R2UR UR10, R25 ;  /* 0x00000000190a72ca */ /* 0x000fe200000e0000 */
[----:B------:R-:W-:Y:S01]  /*7340*/  ULOP3.LUT UR5, UR5, 0x800, UR40, 0xf8, !UPT ;  /* 0x0000080005057892 */ /* 0x000fe2000f8ef828 */
[----:B------:R-:W-:Y:S01]  /*7350*/  ISETP.GT.AND P1, PT, R4, 0x1, PT ;  /* 0x000000010400780c */ /* 0x000fe20003f24270 */
[----:B------:R-:W-:Y:S01]  /*7360*/  ULEA UR8, UR8, UR9, 0x1 ;  /* 0x0000000908087291 */ /* 0x000fe2000f8e083f */
[----:B------:R-:W-:Y:S01]  /*7370*/  VIADD R6, R6, 0x1 ;  /* 0x0000000106067836 */ /* 0x000fe20000000000 */
[----:B------:R-:W-:Y:S01]  /*7380*/  ULEA UR5, UR5, UR9, 0x1 ;  /* 0x0000000905057291 */ /* 0x000fe2000f8e083f */
[----:B------:R-:W-:Y:S01]  /*7390*/  VIADD R22, R22, 0x40 ;  /* 0x0000004016167836 */ /* 0x000fe20000000000 */
[----:B------:R-:W-:Y:S01]  /*73a0*/  UIADD3 UR32, UR8, 0x100, URZ ;  /* 0x0000010008207890 */ /* 0x000fe2000fffe03f */
[----:B------:R-:W-:Y:S01]  /*73b0*/  VIADD R20, R20, 0x40 ;  /* 0x0000004014147836 */ /* 0x000fe20000000000 */
[----:B------:R-:W-:Y:S01]  /*73c0*/  UIADD3 UR24, UR8, 0x2100, URZ ;  /* 0x0000210008187890 */ /* 0x000fe2000fffe03f */
[C---:B------:R-:W-:Y:S01]  /*73d0*/  ISETP.NE.AND P0, PT, R6.reuse, 0x3, PT ;  /* 0x000000030600780c */ /* 0x040fe20003f05270 */
[----:B------:R-:W-:Y:S01]  /*73e0*/  UMOV UR25, UR33 ;  /* 0x0000002100197c82 */ /* 0x000fe20008000000 */
[----:B------:R-:W-:Y:S01]  /*73f0*/  UMOV UR27, UR35 ;  /* 0x00000023001b7c82 */ /* 0x000fe20008000000 */
[----:B------:R-:W-:Y:S01]  /*7400*/  UMOV UR28, UR36 ;  /* 0x00000024001c7c82 */ /* 0x000fe20008000000 */
[----:B------:R-:W-:Y:S01]  /*7410*/  UIADD3 UR16, UR5, 0xc100, URZ ;  /* 0x0000c10005107890 */ /* 0x000fe2000fffe03f */
[----:B------:R-:W-:Y:S01]  /*7420*/  SEL R12, RZ, 0x1, P0 ;  /* 0x00000001ff0c7807 */ /* 0x000fe20000000000 */
[----:B------:R-:W-:Y:S01]  /*7430*/  UTMALDG.3D.MULTICAST [UR32], [UR14], UR31, desc[UR6] ;  /* 0x000006200e0073b4 */ /* 0x000fe2000801181f */
[----:B------:R-:W-:Y:S01]  /*7440*/  UIADD3 UR8, UR5, 0xe100, URZ ;  /* 0x0000e10005087890 */ /* 0x000fe2000fffe03f */
[----:B------:R-:W-:Y:S01]  /*7450*/  SEL R6, R6, RZ, P0 ;  /* 0x000000ff06067207 */ /* 0x000fe20000000000 */
[----:B------:R-:W-:Y:S01]  /*7460*/  UIADD3.X UR5, URZ, UR43, URZ, UP1, !UPT ;  /* 0x0000002b3f057290 */ /* 0x000fe20008ffe43f */
[----:B------:R-:W-:Y:S01]  /*7470*/  LOP3.LUT R5, R5, R12, RZ, 0x3c, !PT ;  /* 0x0000000c05057212 */ /* 0x000fe200078e3cff */
[----:B------:R-:W-:Y:S01]  /*7480*/  UMOV UR17, UR33 ;  /* 0x0000002100117c82 */ /* 0x000fe20008000000 */
[----:B------:R-:W-:Y:S01]  /*7490*/  UMOV UR20, UR36 ;  /* 0x0000002400147c82 */ /* 0x000fe20008000000 */
[----:B------:R-:W-:Y:S01]  /*74a0*/  UMOV UR9, UR33 ;  /* 0x0000002100097c82 */ /* 0x000fe20008000000 */
[----:B------:R0:W-:Y:S01]  /*74b0*/  UTMALDG.3D.MULTICAST [UR24], [UR14], UR31, desc[UR6] ;  /* 0x000006180e0073b4 */ /* 0x0001e2000801181f */
[----:B------:R-:W-:Y:S01]  /*74c0*/  UMOV UR11, UR19 ;  /* 0x00000013000b7c82 */ /* 0x000fe20008000000 */
[----:B------:R-:W-:Y:S01]  /*74d0*/  UMOV UR12, UR36 ;  /* 0x00000024000c7c82 */ /* 0x000fe20008000000 */
[----:B0-----:R-:W-:-:S09]  /*74e0*/  UPRMT UR14, URZ, 0x5410, UR29 ;  /* 0x000054103f0e7896 */ /* 0x001fd2000800001d */
[----:B------:R0:W-:Y:S01]  /*74f0*/  UTMALDG.3D.MULTICAST [UR16], [UR4], UR14, desc[UR6] ;  /* 0x00000610040073b4 */ /* 0x0001e2000801180e */
[----:B------:R0:W-:Y:S02]  /*7500*/  UTMALDG.3D.MULTICAST [UR8], [UR4], UR14, desc[UR6] ;  /* 0x00000608040073b4 */ /* 0x0001e4000801180e */
[----:B0-----:R-:W-:Y:S05]  /*7510*/  @P1 BRA `(.L_x_172) ;  /* 0xfffffffc00041947 */ /* 0x001fea000383ffff */
.L_x_169:
[----:B------:R-:W-:Y:S05]  /*7520*/  BSYNC B1 ;  /* 0x0000000000017941 */ /* 0x000fea0003800000 */
.L_x_168:
[----:B------:R-:W-:Y:S01]  /*7530*/  LOP3.LUT P1, RZ, R11, 0xff, RZ, 0xc0, !PT ;  /* 0x000000ff0bff7812 */ /* 0x000fe2000782c0ff */
[C---:B------:R-:W-:Y:S01]  /*7540*/  IMAD.IADD R13, R8.reuse, 0x1, R13 ;  /* 0x00000001080d7824 */ /* 0x040fe200078e020d */
[----:B------:R-:W-:Y:S01]  /*7550*/  ULDC.64 UR4, c[0x0][0x650] ;  /* 0x0001940000047ab9 */ /* 0x000fe20000000a00 */
[C---:B------:R-:W-:Y:S01]  /*7560*/  ISETP.GE.U32.AND P2, PT, R8.reuse, 0x3, PT ;  /* 0x000000030800780c */ /* 0x040fe20003f46070 */
[----:B------:R-:W-:Y:S01]  /*7570*/  BSSY B1, `(.L_x_173) ;  /* 0x000006b000017945 */ /* 0x000fe20003800000 */
[----:B------:R-:W-:Y:S01]  /*7580*/  IMAD.MOV.U32 R12, RZ, RZ, -0x1 ;  /* 0xffffffffff0c7424 */ /* 0x000fe200078e00ff */
[----:B------:R-:W-:Y:S01]  /*7590*/  ISETP.GT.U32.AND P0, PT, R13, 0x2, PT ;  /* 0x000000020d00780c */ /* 0x000fe20003f04070 */
[----:B------:R-:W-:Y:S01]  /*75a0*/  IMAD.MOV.U32 R19, RZ, RZ, -0x1 ;  /* 0xffffffffff137424 */ /* 0x000fe200078e00ff */
[----:B------:R-:W-:Y:S01]  /*75b0*/  PRMT R11, RZ, 0x7610, R11 ;  /* 0x00007610ff0b7816 */ /* 0x000fe2000000000b */
[----:B------:R-:W-:Y:S01]  /*75c0*/  IMAD.MOV.U32 R7, RZ, RZ, -0x1 ;  /* 0xffffffffff077424 */ /* 0x000fe200078e00ff */
[----:B------:R-:W-:-:S03]  /*75d0*/  ISETP.LT.U32.AND P0, PT, R8, 0x3, P0 ;  /* 0x000000030800780c */ /* 0x000fc60000701070 */
[----:B------:R-:W0:Y:S01]  /*75e0*/  @P1 S2R R5, SR_CgaCtaId ;  /* 0x0000000000051919 */ /* 0x000e220000008800 */
[----:B------:R-:W-:-:S04]  /*75f0*/  @P1 MOV R4, 0x400 ;  /* 0x0000040000041802 */ /* 0x000fc80000000f00 */
[----:B0-----:R-:W-:Y:S01]  /*7600*/  @P1 LEA R6, R5, R4, 0x18 ;  /* 0x0000000405061211 */ /* 0x001fe200078ec0ff */
[----:B------:R-:W-:Y:S01]  /*7610*/  IMAD.WIDE.U32 R4, R13, -0x55555555, RZ ;  /* 0xaaaaaaab0d047825 */ /* 0x000fe200078e00ff */
[----:B------:R-:W-:Y:S02]  /*7620*/  SEL R4, RZ, 0x1, !P0 ;  /* 0x00000001ff047807 */ /* 0x000fe40004000000 */
[----:B------:R0:W-:Y:S01]  /*7630*/  @P1 SYNCS.ARRIVE.TRANS64.A1T0 RZ, [R6+URZ+0x48], RZ ;  /* 0x000048ff06ff19a7 */ /* 0x0001e2000810003f */
[----:B------:R-:W-:Y:S02]  /*7640*/  IADD3 R16, P1, R16, UR38, RZ ;  /* 0x0000002610107c10 */ /* 0x000fe4000ff3e0ff */
[----:B------:R-:W-:Y:S02]  /*7650*/  LOP3.LUT R3, R3, R4, RZ, 0x3c, !PT ;  /* 0x0000000403037212 */ /* 0x000fe400078e3cff */
[----:B------:R-:W-:Y:S02]  /*7660*/  IADD3.X R17, R17, UR41, RZ, P1, !PT ;  /* 0x0000002911117c10 */ /* 0x000fe40008ffe4ff */
[----:B------:R-:W-:-:S02]  /*7670*/  ISETP.GE.U32.AND P0, PT, R16, UR4, PT ;  /* 0x0000000410007c0c */ /* 0x000fc4000bf06070 */
[----:B0-----:R-:W-:Y:S02]  /*7680*/  SHF.R.U32.HI R6, RZ, 0x1, R5 ;  /* 0x00000001ff067819 */ /* 0x001fe40000011605 */
[----:B------:R-:W-:Y:S02]  /*7690*/  ISETP.GE.U32.AND.EX P0, PT, R17, UR5, PT, P0 ;  /* 0x0000000511007c0c */ /* 0x000fe4000bf06100 */
[----:B------:R-:W-:Y:S01]  /*76a0*/  @P2 LOP3.LUT R3, R3, 0x1, R6, 0x78, !PT ;  /* 0x0000000103032812 */ /* 0x000fe200078e7806 */
[----:B------:R-:W-:Y:S01]  /*76b0*/  IMAD R13, R6, -0x3, R13 ;  /* 0xfffffffd060d7824 */ /* 0x000fe200078e020d */
[----:B------:R-:W-:-:S09]  /*76c0*/  PRMT R4, RZ, 0x7610, R4 ;  /* 0x00007610ff047816 */ /* 0x000fd20000000004 */
[----:B------:R-:W-:Y:S05]  /*76d0*/  @P0 BRA `(.L_x_174) ;  /* 0x0000000400500947 */ /* 0x000fea0003800000 */
[----:B------:R-:W0:Y:S01]  /*76e0*/  S2R R15, SR_CTAID.X ;  /* 0x00000000000f7919 */ /* 0x000e220000002500 */
[----:B------:R-:W-:Y:S01]  /*76f0*/  ULDC.64 UR4, c[0x0][0x628] ;  /* 0x00018a0000047ab9 */ /* 0x000fe20000000a00 */
[----:B------:R-:W1:Y:S01]  /*7700*/  LDC R20, c[0x0][0x144] ;  /* 0x00005100ff147b82 */ /* 0x000e620000000800 */
[----:B------:R-:W-:Y:S01]  /*7710*/  ISETP.NE.U32.AND P0, PT, RZ, UR4, PT ;  /* 0x00000004ff007c0c */ /* 0x000fe2000bf05070 */
[----:B------:R-:W2:Y:S01]  /*7720*/  S2R R12, SR_CTAID.Y ;  /* 0x00000000000c7919 */ /* 0x000ea20000002600 */
[----:B------:R-:W-:Y:S01]  /*7730*/  ULDC UR6, c[0x0][0x150] ;  /* 0x0000540000067ab9 */ /* 0x000fe20000000800 */
[----:B------:R-:W-:Y:S01]  /*7740*/  ULDC UR7, c[0x0][0x630] ;  /* 0x00018c0000077ab9 */ /* 0x000fe20000000800 */
[----:B------:R-:W-:Y:S01]  /*7750*/  ISETP.NE.AND.EX P0, PT, RZ, UR5, PT, P0 ;  /* 0x00000005ff007c0c */ /* 0x000fe2000bf05300 */
[----:B------:R-:W-:Y:S01]  /*7760*/  IMAD.MOV.U32 R4, RZ, RZ, R16 ;  /* 0x000000ffff047224 */ /* 0x000fe200078e0010 */
[----:B0-----:R-:W-:-:S05]  /*7770*/  I2FP.F32.U32 R5, R15 ;  /* 0x0000000f00057245 */ /* 0x001fca0000201000 */
[----:B------:R-:W-:Y:S01]  /*7780*/  FMUL R21, R5, UR6 ;  /* 0x0000000605157c20 */ /* 0x000fe20008400000 */
[----:B------:R-:W-:-:S05]  /*7790*/  IMAD.MOV.U32 R5, RZ, RZ, R17 ;  /* 0x000000ffff057224 */ /* 0x000fca00078e0011 */
[----:B--2---:R-:W-:Y:S05]  /*77a0*/  @!P0 BRA `(.L_x_175) ;  /* 0x0000000000288947 */ /* 0x004fea0003800000 */
[----:B------:R-:W-:Y:S02]  /*77b0*/  ULDC UR6, c[0x0][0x634] ;  /* 0x00018d0000067ab9 */ /* 0x000fe40000000800 */
[----:B------:R-:W-:-:S05]  /*77c0*/  IADD3 R5, P0, R16, UR6, RZ ;  /* 0x0000000610057c10 */ /* 0x000fca000ff1e0ff */
[----:B------:R-:W-:-:S04]  /*77d0*/  IMAD.X R19, RZ, RZ, R17, P0 ;  /* 0x000000ffff137224 */ /* 0x000fc800000e0611 */
[----:B------:R-:W-:-:S04]  /*77e0*/  IMAD.WIDE.U32 R6, R19, UR4, RZ ;  /* 0x0000000413067c25 */ /* 0x000fc8000f8e00ff */
[----:B------:R-:W-:-:S04]  /*77f0*/  IMAD.WIDE.U32 R6, P0, R5, UR5, R6 ;  /* 0x0000000505067c25 */ /* 0x000fc8000f800006 */
[----:B------:R-:W-:-:S04]  /*7800*/  IMAD.WIDE.U32 R4, R5, UR4, RZ ;  /* 0x0000000405047c25 */ /* 0x000fc8000f8e00ff */
[----:B------:R-:W-:Y:S01]  /*7810*/  IMAD.MOV.U32 R4, RZ, RZ, R7 ;  /* 0x000000ffff047224 */ /* 0x000fe200078e0007 */
[----:B------:R-:W-:Y:S01]  /*7820*/  IADD3 RZ, P1, R5, R6, RZ ;  /* 0x0000000605ff7210 */ /* 0x000fe20007f3e0ff */
[----:B------:R-:W-:-:S04]  /*7830*/  IMAD.X R5, RZ, RZ, RZ, P0 ;  /* 0x000000ffff057224 */ /* 0x000fc800000e06ff */
[----:B------:R-:W-:-:S08]  /*7840*/  IMAD.WIDE.U32.X R4, R19, UR5, R4, P1 ;  /* 0x0000000513047c25 */ /* 0x000fd000088e0404 */
.L_x_175:
[--C-:B------:R-:W-:Y:S01]  /*7850*/  SHF.R.U64 R14, R4, UR7, R5.reuse ;  /* 0x00000007040e7c19 */ /* 0x100fe20008001205 */
[----:B------:R-:W0:Y:S01]  /*7860*/  F2I.U32.TRUNC.NTZ R21, R21 ;  /* 0x0000001500157305 */ /* 0x000e22000020f000 */
[----:B------:R-:W-:Y:S01]  /*7870*/  SHF.R.U32.HI R4, RZ, UR7, R5 ;  /* 0x00000007ff047c19 */ /* 0x000fe20008011605 */
[----:B------:R-:W-:Y:S01]  /*7880*/  ULDC.64 UR4, c[0x0][0x620] ;  /* 0x0001880000047ab9 */ /* 0x000fe20000000a00 */
[----:B------:R-:W-:Y:S01]  /*7890*/  IADD3 R7, P0, RZ, -R14, RZ ;  /* 0x8000000eff077210 */ /* 0x000fe20007f1e0ff */
[----:B------:R-:W-:-:S04]  /*78a0*/  ULDC.64 UR6, c[0x0][0x640] ;  /* 0x0001900000067ab9 */ /* 0x000fc80000000a00 */
[----:B------:R-:W-:Y:S01]  /*78b0*/  IMAD.X R4, RZ, RZ, ~R4, P0 ;  /* 0x000000ffff047224 */ /* 0x000fe200000e0e04 */
[----:B------:R-:W-:-:S03]  /*78c0*/  ISETP.NE.U32.AND P0, PT, RZ, UR6, PT ;  /* 0x00000006ff007c0c */ /* 0x000fc6000bf05070 */
[----:B------:R-:W-:Y:S01]  /*78d0*/  IMAD R6, R4, UR4, RZ ;  /* 0x0000000404067c24 */ /* 0x000fe2000f8e02ff */
[----:B------:R-:W-:Y:S01]  /*78e0*/  ISETP.NE.AND.EX P0, PT, RZ, UR7, PT, P0 ;  /* 0x00000007ff007c0c */ /* 0x000fe2000bf05300 */
[----:B------:R-:W-:Y:S01]  /*78f0*/  IMAD.WIDE.U32 R4, R7, UR4, R16 ;  /* 0x0000000407047c25 */ /* 0x000fe2000f8e0010 */
[----:B------:R-:W-:-:S03]  /*7900*/  ULDC UR4, c[0x0][0x618] ;  /* 0x0001860000047ab9 */ /* 0x000fc60000000800 */
[----:B------:R-:W-:Y:S01]  /*7910*/  IMAD R7, R7, UR5, R6 ;  /* 0x0000000507077c24 */ /* 0x000fe2000f8e0206 */
[----:B------:R-:W-:Y:S01]  /*7920*/  ULDC UR5, c[0x0][0x154] ;  /* 0x0000550000057ab9 */ /* 0x000fe20000000800 */
[----:B0-----:R-:W-:Y:S02]  /*7930*/  IMAD.MOV R6, RZ, RZ, -R21 ;  /* 0x000000ffff067224 */ /* 0x001fe400078e0a15 */
[----:B------:R-:W0:Y:S01]  /*7940*/  LDC R21, c[0x0][0x148] ;  /* 0x00005200ff157b82 */ /* 0x000e220000000800 */
[----:B------:R-:W-:Y:S02]  /*7950*/  IMAD.IADD R5, R5, 0x1, R7 ;  /* 0x0000000105057824 */ /* 0x000fe400078e0207 */
[----:B-1----:R-:W-:Y:S01]  /*7960*/  IMAD R15, R20, R6, R15 ;  /* 0x00000006140f7224 */ /* 0x002fe200078e020f */
[----:B------:R-:W-:Y:S02]  /*7970*/  I2FP.F32.U32 R6, R12 ;  /* 0x0000000c00067245 */ /* 0x000fe40000201000 */
[----:B------:R-:W-:-:S02]  /*7980*/  SHF.R.U64 R19, R4, UR4, R5 ;  /* 0x0000000404137c19 */ /* 0x000fc40008001205 */
[----:B------:R-:W-:Y:S01]  /*7990*/  SHF.R.U32.HI R4, RZ, UR4, R5 ;  /* 0x00000004ff047c19 */ /* 0x000fe20008011605 */
[----:B------:R-:W-:Y:S01]  /*79a0*/  FMUL R6, R6, UR5 ;  /* 0x0000000506067c20 */ /* 0x000fe20008400000 */
[----:B------:R-:W-:Y:S02]  /*79b0*/  ULDC UR4, c[0x0][0x608] ;  /* 0x0001820000047ab9 */ /* 0x000fe40000000800 */
[--C-:B------:R-:W-:Y:S01]  /*79c0*/  SHF.R.U64 R22, R19, UR4, R4.reuse ;  /* 0x0000000413167c19 */ /* 0x100fe20008001204 */
[----:B------:R1:W2:Y:S01]  /*79d0*/  F2I.U32.TRUNC.NTZ R24, R6 ;  /* 0x0000000600187305 */ /* 0x0002a2000020f000 */
[----:B------:R-:W-:Y:S01]  /*79e0*/  SHF.R.U32.HI R5, RZ, UR4, R4 ;  /* 0x00000004ff057c19 */ /* 0x000fe20008011604 */
[----:B------:R-:W-:-:S03]  /*79f0*/  ULDC UR4, c[0x0][0x658] ;  /* 0x0001960000047ab9 */ /* 0x000fc60000000800 */
[--C-:B------:R-:W-:Y:S02]  /*7a00*/  SHF.R.U64 R20, R22, UR4, R5.reuse ;  /* 0x0000000416147c19 */ /* 0x100fe40008001205 */
[----:B------:R-:W-:-:S03]  /*7a10*/  SHF.R.U32.HI R23, RZ, UR4, R5 ;  /* 0x00000004ff177c19 */ /* 0x000fc60008011605 */
[----:B------:R-:W-:Y:S02]  /*7a20*/  IMAD.MOV.U32 R4, RZ, RZ, R20 ;  /* 0x000000ffff047224 */ /* 0x000fe400078e0014 */
[----:B------:R-:W-:Y:S01]  /*7a30*/  IMAD.MOV.U32 R5, RZ, RZ, R23 ;  /* 0x000000ffff057224 */ /* 0x000fe200078e0017 */
[----:B-1----:R-:W-:Y:S06]  /*7a40*/  @!P0 BRA `(.L_x_176) ;  /* 0x0000000000288947 */ /* 0x002fec0003800000 */
        /* <DEDUP_REMOVED lines=10> */
.L_x_176:
[----:B------:R-:W-:Y:S01]  /*7af0*/  ISETP.NE.AND P0, PT, R2, 0x1, PT ;  /* 0x000000010200780c */ /* 0x000fe20003f05270 */
[----:B------:R-:W-:Y:S01]  /*7b00*/  ULDC UR4, c[0x0][0x648] ;  /* 0x0001920000047ab9 */ /* 0x000fe20000000800 */
[----:B------:R-:W-:Y:S01]  /*7b10*/  LOP3.LUT R22, R22, UR23, RZ, 0xc0, !PT ;  /* 0x0000001716167c12 */ /* 0x000fe2000f8ec0ff */
[----:B--2---:R-:W-:Y:S01]  /*7b20*/  IMAD.MOV R24, RZ, RZ, -R24 ;  /* 0x000000ffff187224 */ /* 0x004fe200078e0a18 */
[----:B------:R-:W-:Y:S01]  /*7b30*/  SHF.R.U64 R5, R4, UR4, R5 ;  /* 0x0000000404057c19 */ /* 0x000fe20008001205 */
[----:B------:R-:W-:Y:S01]  /*7b40*/  ULDC UR4, c[0x0][0x638] ;  /* 0x00018e0000047ab9 */ /* 0x000fe20000000800 */
[----:B------:R-:W-:Y:S01]  /*7b50*/  LOP3.LUT R19, R19, UR13, RZ, 0xc0, !PT ;  /* 0x0000000d13137c12 */ /* 0x000fe2000f8ec0ff */
[----:B------:R-:W-:Y:S01]  /*7b60*/  ULDC UR5, c[0x0][0x610] ;  /* 0x0001840000057ab9 */ /* 0x000fe20000000800 */
[----:B------:R-:W-:Y:S02]  /*7b70*/  IMAD.MOV.U32 R4, RZ, RZ, 0x1 ;  /* 0x00000001ff047424 */ /* 0x000fe400078e00ff */
[----:B------:R-:W-:-:S02]  /*7b80*/  IMAD.MOV R7, RZ, RZ, -R5 ;  /* 0x000000ffff077224 */ /* 0x000fc400078e0a05 */
[----:B------:R-:W-:Y:S02]  /*7b90*/  IMAD R22, R5, UR21, R22 ;  /* 0x0000001505167c24 */ /* 0x000fe4000f8e0216 */
[----:B0-----:R-:W-:Y:S02]  /*7ba0*/  @P0 IMAD R15, R21, R24, R12 ;  /* 0x00000018150f0224 */ /* 0x001fe400078e020c */
[----:B------:R-:W-:Y:S01]  /*7bb0*/  IMAD R20, R7, UR4, R20 ;  /* 0x0000000407147c24 */ /* 0x000fe2000f8e0214 */
[----:B------:R-:W-:Y:S01]  /*7bc0*/  ULDC UR4, c[0x0][0x600] ;  /* 0x0001800000047ab9 */ /* 0x000fe20000000800 */
[----:B------:R-:W-:Y:S02]  /*7bd0*/  IMAD R15, R22, UR5, R15 ;  /* 0x00000005160f7c24 */ /* 0x000fe4000f8e020f */
[----:B------:R-:W-:Y:S02]  /*7be0*/  IMAD R20, R20, UR4, R19 ;  /* 0x0000000414147c24 */ /* 0x000fe4000f8e0213 */
[----:B------:R-:W-:-:S03]  /*7bf0*/  IMAD.MOV.U32 R7, RZ, RZ, R14 ;  /* 0x000000ffff077224 */ /* 0x000fc600078e000e */
[----:B------:R-:W-:Y:S02]  /*7c00*/  SEL R19, R20, R15, !P0 ;  /* 0x0000000f14137207 */ /* 0x000fe40004000000 */
[----:B------:R-:W-:-:S07]  /*7c10*/  SEL R12, R15, R20, !P0 ;  /* 0x000000140f0c7207 */ /* 0x000fce0004000000 */
.L_x_174:
[----:B------:R-:W-:Y:S05]  /*7c20*/  BSYNC B1 ;  /* 0x0000000000017941 */ /* 0x000fea0003800000 */
.L_x_173:
[----:B------:R-:W-:-:S13]  /*7c30*/  LOP3.LUT P0, RZ, R4, 0xff, RZ, 0xc0, !PT ;  /* 0x000000ff04ff7812 */ /* 0x000fda000780c0ff */
[----:B------:R-:W-:Y:S05]  /*7c40*/  @P0 BRA `(.L_x_177) ;  /* 0xfffffff000f40947 */ /* 0x000fea000383ffff */
[----:B------:R-:W-:Y:S05]  /*7c50*/  BSYNC B0 ;  /* 0x0000000000007941 */ /* 0x000fea0003800000 */
.L_x_166:
[----:B------:R-:W-:-:S03]  /*7c60*/  UMOV UR4, 0xffffffff ;  /* 0xffffffff00047882 */ /* 0x000fc60000000000 */
[----:B------:R-:W-:Y:S05]  /*7c70*/  BRA.DIV UR4, `(.L_x_178) ;  /* 0x0000000204f07947 */ /* 0x000fea000b800000 */
[----:B------:R-:W-:-:S13]  /*7c80*/  ELECT P6, URZ, PT ;  /* 0x00000000003f782f */ /* 0x000fda00038c0000 */
.L_x_191:
[----:B------:R-:W-:Y:S04]  /*7c90*/  BSSY B0, `(.L_x_179) ;  /* 0x0000022000007945 */ /* 0x000fe80003800000 */
[----:B------:R-:W-:Y:S05]  /*7ca0*/  @!P6 BRA `(.L_x_180) ;  /* 0x000000000080e947 */ /* 0x000fea0003800000 */
[----:B------:R-:W-:-:S04]  /*7cb0*/  LOP3.LUT R18, R18, 0x2, RZ, 0xfc, !PT ;  /* 0x0000000212127812 */ /* 0x000fc800078efcff */
[----:B------:R-:W-:-:S13]  /*7cc0*/  ISETP.NE.AND P0, PT, R18, 0x3, PT ;  /* 0x000000031200780c */ /* 0x000fda0003f05270 */
[----:B------:R-:W-:Y:S05]  /*7cd0*/  @!P0 BRA `(.L_x_181) ;  /* 0x0000000000048947 */ /* 0x000fea0003800000 */
[----:B------:R-:W-:Y:S01]  /*7ce0*/  BPT.TRAP 0x1 ;  /* 0x000000040000795c */ /* 0x000fe20000300000 */
.L_x_181:
[----:B------:R-:W0:Y:S01]  /*7cf0*/  S2R R5, SR_CgaCtaId ;  /* 0x0000000000057919 */ /* 0x000e220000008800 */
[----:B------:R-:W-:Y:S02]  /*7d00*/  MOV R0, 0x400 ;  /* 0x0000040000007802 */ /* 0x000fe40000000f00 */
[----:B------:R-:W-:Y:S02]  /*7d10*/  SHF.L.U32 R4, R3, 0x1f, RZ ;  /* 0x0000001f03047819 */ /* 0x000fe400000006ff */
[----:B0-----:R-:W-:-:S05]  /*7d20*/  LEA R0, R5, R0, 0x18 ;  /* 0x0000000005007211 */ /* 0x001fca00078ec0ff */
[----:B------:R-:W-:-:S04]  /*7d30*/  VIADD R0, R0, 0x18 ;  /* 0x0000001800007836 */ /* 0x000fc80000000000 */
[C---:B------:R-:W-:Y:S02]  /*7d40*/  IMAD R7, R13.reuse, 0x8, R0 ;  /* 0x000000080d077824 */ /* 0x040fe400078e0200 */
[----:B------:R-:W-:Y:S02]  /*7d50*/  VIADD R13, R13, 0x1 ;  /* 0x000000010d0d7836 */ /* 0x000fe40000000000 */
[----:B------:R-:W0:Y:S03]  /*7d60*/  SYNCS.PHASECHK.TRANS64.TRYWAIT P0, [R7+URZ], R4 ;  /* 0x00000004070075a7 */ /* 0x000e26000800017f */
[----:B------:R-:W-:-:S04]  /*7d70*/  ISETP.NE.AND P1, PT, R13, 0x3, PT ;  /* 0x000000030d00780c */ /* 0x000fc80003f25270 */
[----:B------:R-:W-:Y:S02]  /*7d80*/  SEL R2, RZ, 0x1, P1 ;  /* 0x00000001ff027807 */ /* 0x000fe40000800000 */
[----:B------:R-:W-:Y:S02]  /*7d90*/  SEL R13, R13, RZ, P1 ;  /* 0x000000ff0d0d7207 */ /* 0x000fe40000800000 */
[----:B------:R-:W-:-:S03]  /*7da0*/  LOP3.LUT R9, R3, R2, RZ, 0x3c, !PT ;  /* 0x0000000203097212 */ /* 0x000fc600078e3cff */
[----:B------:R-:W-:Y:S01]  /*7db0*/  IMAD R6, R13, 0x8, R0 ;  /* 0x000000080d067824 */ /* 0x000fe200078e0200 */
[----:B------:R-:W-:Y:S01]  /*7dc0*/  SHF.L.U32 R5, R9, 0x1f, RZ ;  /* 0x0000001f09057819 */ /* 0x000fe200000006ff */
[----:B0-----:R-:W-:Y:S06]  /*7dd0*/  @!P0 BRA `(.L_x_182) ;  /* 0x0000000000b88947 */ /* 0x001fec0003800000 */
.L_x_192:
[----:B------:R-:W1:Y:S01]  /*7de0*/  SYNCS.PHASECHK.TRANS64.TRYWAIT P0, [R6+URZ], R5 ;  /* 0x00000005060075a7 */ /* 0x000e62000800017f */
[----:B------:R-:W-:-:S05]  /*7df0*/  VIADD R2, R13, 0x1 ;  /* 0x000000010d027836 */ /* 0x000fca0000000000 */
[----:B------:R-:W-:-:S04]  /*7e00*/  ISETP.NE.AND P1, PT, R2, 0x3, PT ;  /* 0x000000030200780c */ /* 0x000fc80003f25270 */
[----:B0-----:R-:W-:Y:S02]  /*7e10*/  SEL R4, RZ, 0x1, P1 ;  /* 0x00000001ff047807 */ /* 0x001fe40000800000 */
[----:B------:R-:W-:Y:S02]  /*7e20*/  SEL R3, R2, RZ, P1 ;  /* 0x000000ff02037207 */ /* 0x000fe40000800000 */
[----:B------:R-:W-:Y:S01]  /*7e30*/  LOP3.LUT R4, R9, R4, RZ, 0x3c, !PT ;  /* 0x0000000409047212 */ /* 0x000fe200078e3cff */
[----:B-1----:R-:W-:Y:S06]  /*7e40*/  @!P0 BRA `(.L_x_183) ;  /* 0x0000000000b08947 */ /* 0x002fec0003800000 */
.L_x_193:
[----:B------:R-:W-:Y:S01]  /*7e50*/  IMAD R3, R3, 0x8, R0 ;  /* 0x0000000803037824 */ /* 0x000fe200078e0200 */
[----:B------:R-:W-:-:S07]  /*7e60*/  SHF.L.U32 R0, R4, 0x1f, RZ ;  /* 0x0000001f04007819 */ /* 0x000fce00000006ff */
.L_x_184:
[----:B-1----:R1:W2:Y:S02]  /*7e70*/  SYNCS.PHASECHK.TRANS64.TRYWAIT P0, [R3+URZ], R0 ;  /* 0x00000000030075a7 */ /* 0x0022a4000800017f */
[----:B--2---:R-:W-:Y:S05]  /*7e80*/  @!P0 NANOSLEEP.SYNCS 0x989680 ;  /* 0x009896800000895d */ /* 0x004fea0003900000 */
[----:B------:R-:W2:Y:S02]  /*7e90*/  @!P0 SYNCS.PHASECHK.TRANS64 P0, [R3+URZ], R0 ;  /* 0x00000000030085a7 */ /* 0x000ea4000800007f */
[----:B--2---:R-:W-:Y:S05]  /*7ea0*/  @!P0 BRA `(.L_x_184) ;  /* 0xfffffffc00f08947 */ /* 0x004fea000383ffff */
.L_x_180:
[----:B------:R-:W-:Y:S05]  /*7eb0*/  BSYNC B0 ;  /* 0x0000000000007941 */ /* 0x000fea0003800000 */
.L_x_179:
[----:B------:R-:W-:Y:S05]  /*7ec0*/  EXIT ;  /* 0x000000000000794d */ /* 0x000fea0003800000 */
.L_x_21:
[----:B-1----:R1:W2:Y:S02]  /*7ed0*/  SYNCS.PHASECHK.TRANS64.TRYWAIT P1, [R3+URZ], R0 ;  /* 0x00000000030075a7 */ /* 0x0022a4000802017f */
[----:B--2---:R-:W-:Y:S05]  /*7ee0*/  @!P1 NANOSLEEP.SYNCS 0x989680 ;  /* 0x009896800000995d */ /* 0x004fea0003900000 */
[----:B------:R-:W2:Y:S02]  /*7ef0*/  @!P1 SYNCS.PHASECHK.TRANS64 P1, [R3+URZ], R0 ;  /* 0x00000000030095a7 */ /* 0x000ea4000802007f */
[----:B--2---:R-:W-:Y:S05]  /*7f00*/  @!P1 BRA `(.L_x_21) ;  /* 0xfffffffc00f09947 */ /* 0x004fea000383ffff */
[----:B------:R-:W-:Y:S05]  /*7f10*/  BRA `(.L_x_20) ;  /* 0xffffff9800187947 */ /* 0x000fea000383ffff */
.L_x_26:
[----:B-1----:R1:W2:Y:S02]  /*7f20*/  SYNCS.PHASECHK.TRANS64.TRYWAIT P1, [R5+URZ], R4 ;  /* 0x00000004050075a7 */ /* 0x0022a4000802017f */
[----:B--2---:R-:W-:Y:S05]  /*7f30*/  @!P1 NANOSLEEP.SYNCS 0x989680 ;  /* 0x009896800000995d */ /* 0x004fea0003900000 */
[----:B------:R-:W2:Y:S02]  /*7f40*/  @!P1 SYNCS.PHASECHK.TRANS64 P1, [R5+URZ], R4 ;  /* 0x00000004050095a7 */ /* 0x000ea4000802007f */
[----:B--2---:R-:W-:Y:S05]  /*7f50*/  @!P1 BRA `(.L_x_26) ;  /* 0xfffffffc00f09947 */ /* 0x004fea000383ffff */
[----:B------:R-:W-:Y:S05]  /*7f60*/  BRA `(.L_x_25) ;  /* 0xffffff9800f47947 */ /* 0x000fea000383ffff */
.L_x_167:
[----:B------:R-:W-:Y:S01]  /*7f70*/  BSSY B1, `(.L_x_185) ;  /* 0x0000006000017945 */ /* 0x000fe20003800000 */
[----:B------:R-:W-:-:S07]  /*7f80*/  IMAD.MOV.U32 R15, RZ, RZ, -0x1 ;  /* 0xffffffffff0f7424 */ /* 0x000fce00078e00ff */
[----:B------:R-:W-:Y:S05]  /*7f90*/  WARPSYNC.COLLECTIVE R15, `(.L_x_186) ;  /* 0x000000000f0c7348 */ /* 0x000fea0003c00000 */
[----:B------:R-:W-:Y:S02]  /*7fa0*/  ELECT P6, UR62, PT ;  /* 0x00000000003e782f */ /* 0x000fe400038c0000 */
[----:B------:R-:W-:Y:S01]  /*7fb0*/  MOV R14, UR62 ;  /* 0x0000003e000e7c02 */ /* 0x000fe20008000f00 */
[----:B------:R-:W-:Y:S10]  /*7fc0*/  ENDCOLLECTIVE ;  /* 0x000000000000791b */ /* 0x000ff40003800000 */
.L_x_186:
[----:B------:R-:W-:Y:S05]  /*7fd0*/  BSYNC B1 ;  /* 0x0000000000017941 */ /* 0x000fea0003800000 */
.L_x_185:
[----:B------:R-:W-:Y:S05]  /*7fe0*/  BRA `(.L_x_187) ;  /* 0xfffffff000187947 */ /* 0x000fea000383ffff */
.L_x_170:
[----:B0-----:R0:W1:Y:S02]  /*7ff0*/  SYNCS.PHASECHK.TRANS64.TRYWAIT P0, [R21+URZ+0x18], R12 ;  /* 0x0000180c150075a7 */ /* 0x001064000800017f */
[----:B-1----:R-:W-:Y:S05]  /*8000*/  @!P0 NANOSLEEP.SYNCS 0x989680 ;  /* 0x009896800000895d */ /* 0x002fea0003900000 */
[----:B------:R-:W1:Y:S02]  /*8010*/  @!P0 SYNCS.PHASECHK.TRANS64 P0, [R21+URZ+0x18], R12 ;  /* 0x0000180c150085a7 */ /* 0x000e64000800007f */
[----:B-1----:R-:W-:Y:S05]  /*8020*/  @!P0 BRA `(.L_x_170) ;  /* 0xfffffffc00f08947 */ /* 0x002fea000383ffff */
[----:B------:R-:W-:Y:S05]  /*8030*/  BRA `(.L_x_188) ;  /* 0xfffffff000607947 */ /* 0x000fea000383ffff */
.L_x_178:
[----:B------:R-:W-:Y:S01]  /*8040*/  BSSY B0, `(.L_x_189) ;  /* 0x0000006000007945 */ /* 0x000fe20003800000 */
[----:B------:R-:W-:-:S07]  /*8050*/  IMAD.MOV.U32 R15, RZ, RZ, -0x1 ;  /* 0xffffffffff0f7424 */ /* 0x000fce00078e00ff */
[----:B------:R-:W-:Y:S05]  /*8060*/  WARPSYNC.COLLECTIVE R15, `(.L_x_190) ;  /* 0x000000000f0c7348 */ /* 0x000fea0003c00000 */
[----:B------:R-:W-:Y:S02]  /*8070*/  ELECT P6, UR62, PT ;  /* 0x00000000003e782f */ /* 0x000fe400038c0000 */
[----:B------:R-:W-:Y:S01]  /*8080*/  MOV R14, UR62 ;  /* 0x0000003e000e7c02 */ /* 0x000fe20008000f00 */
[----:B------:R-:W-:Y:S10]  /*8090*/  ENDCOLLECTIVE ;  /* 0x000000000000791b */ /* 0x000ff40003800000 */
.L_x_190:
[----:B------:R-:W-:Y:S05]  /*80a0*/  BSYNC B0 ;  /* 0x0000000000007941 */ /* 0x000fea0003800000 */
.L_x_189:
[----:B------:R-:W-:Y:S05]  /*80b0*/  BRA `(.L_x_191) ;  /* 0xfffffff800f47947 */ /* 0x000fea000383ffff */
.L_x_182:
[----:B0-----:R0:W1:Y:S02]  /*80c0*/  SYNCS.PHASECHK.TRANS64.TRYWAIT P0, [R7+URZ], R4 ;  /* 0x00000004070075a7 */ /* 0x001064000800017f */
[----:B-1----:R-:W-:Y:S05]  /*80d0*/  @!P0 NANOSLEEP.SYNCS 0x989680 ;  /* 0x009896800000895d */ /* 0x002fea0003900000 */
[----:B------:R-:W1:Y:S02]  /*80e0*/  @!P0 SYNCS.PHASECHK.TRANS64 P0, [R7+URZ], R4 ;  /* 0x00000004070085a7 */ /* 0x000e64000800007f */
[----:B-1----:R-:W-:Y:S05]  /*80f0*/  @!P0 BRA `(.L_x_182) ;  /* 0xfffffffc00f08947 */ /* 0x002fea000383ffff */
[----:B------:R-:W-:Y:S05]  /*8100*/  BRA `(.L_x_192) ;  /* 0xfffffffc00347947 */ /* 0x000fea000383ffff */
.L_x_183:
[----:B0-----:R0:W1:Y:S02]  /*8110*/  SYNCS.PHASECHK.TRANS64.TRYWAIT P0, [R6+URZ], R5 ;  /* 0x00000005060075a7 */ /* 0x001064000800017f */
[----:B-1----:R-:W-:Y:S05]  /*8120*/  @!P0 NANOSLEEP.SYNCS 0x989680 ;  /* 0x009896800000895d */ /* 0x002fea0003900000 */
[----:B------:R-:W1:Y:S02]  /*8130*/  @!P0 SYNCS.PHASECHK.TRANS64 P0, [R6+URZ], R5 ;  /* 0x00000005060085a7 */ /* 0x000e64000800007f */
[----:B-1----:R-:W-:Y:S05]  /*8140*/  @!P0 BRA `(.L_x_183) ;  /* 0xfffffffc00f08947 */ /* 0x002fea000383ffff */
[----:B------:R-:W-:Y:S05]  /*8150*/  BRA `(.L_x_193) ;  /* 0xfffffffc003c7947 */ /* 0x000fea000383ffff */
.L_x_194:
[----:B------:R-:W-:-:S00]  /*8160*/  BRA `(.L_x_194) ;  /* 0xfffffffc00fc7947 */ /* 0x000fc0000383ffff */
[----:B------:R-:W-:-:S00]  /*8170*/  NOP ;  /* 0x0000000000007918 */ /* 0x000fc00000000000 */
        /* <DEDUP_REMOVED lines=8> */
.L_x_195:


//--------------------- .nv.global.init           --------------------------
	.section	.nv.global.init,"aw",@progbits
.nv.global.init:
	.type		$str$22,@object
	.size		$str$22,($str$23 - $str$22)
$str$22:
        /*0000*/ 	.byte	0x6b, 0x5f, 0x74, 0x69, 0x6c, 0x65, 0x5f, 0x63, 0x6f, 0x75, 0x6e, 0x74, 0x20, 0x3e, 0x3d, 0x20
        /*0010*/ 	.byte	0x31, 0x00
	.type		$str$23,@object
	.size		$str$23,(__unnamed_1 - $str$23)
$str$23:
        /*0012*/ 	.byte	0x2f, 0x74, 0x6d, 0x70, 0x2f, 0x63, 0x75, 0x74, 0x6c, 0x61, 0x73, 0x73, 0x5f, 0x73, 0x77, 0x65
        /*0022*/ 	.byte	0x65, 0x70, 0x5f, 0x73, 0x72, 0x63, 0x2f, 0x69, 0x6e, 0x63, 0x6c, 0x75, 0x64, 0x65, 0x2f, 0x63
        /*0032*/ 	.byte	0x75, 0x74, 0x6c, 0x61, 0x73, 0x73, 0x2f, 0x67, 0x65, 0x6d, 0x6d, 0x2f, 0x63, 0x6f, 0x6c, 0x6c
        /*0042*/ 	.byte	0x65, 0x63, 0x74, 0x69, 0x76, 0x65, 0x2f, 0x73, 0x6d, 0x39, 0x30, 0x5f, 0x6d, 0x6d, 0x61, 0x5f
        /*0052*/ 	.byte	0x74, 0x6d, 0x61, 0x5f, 0x67, 0x6d, 0x6d, 0x61, 0x5f, 0x73, 0x73, 0x5f, 0x77, 0x61, 0x72, 0x70
        /*0062*/ 	.byte	0x73, 0x70, 0x65, 0x63, 0x69, 0x61, 0x6c, 0x69, 0x7a, 0x65, 0x64, 0x2e, 0x68, 0x70, 0x70, 0x00
	.type		__unnamed_1,@object
	.size		__unnamed_1,(.L_0 - __unnamed_1)
__unnamed_1:
        /*0072*/ 	.byte	0x76, 0x6f, 0x69, 0x64, 0x20, 0x63, 0x75, 0x74, 0x6c, 0x61, 0x73, 0x73, 0x3a, 0x3a, 0x67, 0x65
        /* <DEDUP_REMOVED lines=181> */
        /*0bd2*/ 	.byte	0x00
.L_0:


//--------------------- .nv.shared._ZN7cutlass13device_kernelINS_4gemm6kernel13GemmUniversalIN4cute5tupleIJiiiiEEENS1_10collective13CollectiveMmaINS1_34MainloopSm90TmaGmmaWarpSpecializedILi3ENS5_IJNS4_1CILi2EEENSA_ILi4EEENSA_ILi1EEEEEENS1_35KernelTmaWarpSpecializedCooperativeEEENS5_IJNSA_ILi128EEESH_NSA_ILi64EEEEEENS_6half_tENS5_IJSD_llEEESK_SL_NS4_8TiledMMAINS4_8MMA_AtomIJNS4_4SM904GMMA26MMA_64x128x16_F32F16F16_SSILNSP_5MajorE1ELSR_1ELNSP_7ScaleInE1ELSS_1EEEEEENS4_6LayoutINS5_IJSB_SD_SD_EEENS5_IJSD_NSA_ILi0EEESX_EEEEENS5_IJNS4_10UnderscoreES10_S10_EEEEENS4_23SM90_TMA_LOAD_MULTICASTENS4_14ComposedLayoutINS4_7SwizzleILi3ELi4ELi3EEENS4_18smem_ptr_flag_bitsILi16EEENSV_INS5_IJSI_NSA_ILi8EEEEEENS5_IJSD_SI_EEEEEEEvNS4_8identityES13_S1D_vS1E_EENS_8epilogue10collective6detail29Sm90TmaWarpSpecializedAdapterINS1H_15DefaultEpilogueISK_NS5_IJlSD_lEEES1L_NS1G_6thread17LinearCombinationISK_Li1EffLNS1M_9ScaleType4KindE0ELNS_15FloatRoundStyleE2ESK_EENS1_15EpilogueDefaultEEEEEvvEEEEvNT_6ParamsE --------------------------
	.section	.nv.shared._ZN7cutlass13device_kernelINS_4gemm6kernel13GemmUniversalIN4cute5tupleIJiiiiEEENS1_10collective13CollectiveMmaINS1_34MainloopSm90TmaGmmaWarpSpecializedILi3ENS5_IJNS4_1CILi2EEENSA_ILi4EEENSA_ILi1EEEEEENS1_35KernelTmaWarpSpecializedCooperativeEEENS5_IJNSA_ILi128EEESH_NSA_ILi64EEEEEENS_6half_tENS5_IJSD_llEEESK_SL_NS4_8TiledMMAINS4_8MMA_AtomIJNS4_4SM904GMMA26MMA_64x128x16_F32F16F16_SSILNSP_5MajorE1ELSR_1ELNSP_7ScaleInE1ELSS_1EEEEEENS4_6LayoutINS5_IJSB_SD_SD_EEENS5_IJSD_NSA_ILi0EEESX_EEEEENS5_IJNS4_10UnderscoreES10_S10_EEEEENS4_23SM90_TMA_LOAD_MULTICASTENS4_14ComposedLayoutINS4_7SwizzleILi3ELi4ELi3EEENS4_18smem_ptr_flag_bitsILi16EEENSV_INS5_IJSI_NSA_ILi8EEEEEENS5_IJSD_SI_EEEEEEEvNS4_8identityES13_S1D_vS1E_EENS_8epilogue10collective6detail29Sm90TmaWarpSpecializedAdapterINS1H_15DefaultEpilogueISK_NS5_IJlSD_lEEES1L_NS1G_6thread17LinearCombinationISK_Li1EffLNS1M_9ScaleType4KindE0ELNS_15FloatRoundStyleE2ESK_EENS1_15EpilogueDefaultEEEEEvvEEEEvNT_6ParamsE,"aw",@nobits
	.sectionflags	@""
	.align	16
	.zero		1024


//--------------------- .nv.shared.reserved.0     --------------------------
	.section	.nv.shared.reserved.0,"aw",@nobits
	.weak		__nv_reservedSMEM_offset_0_alias
	.size		__nv_reservedSMEM_offset_0_alias, 0, 0
	.other		__nv_reservedSMEM_offset_0_alias,@"STO_CUDA_RESERVED_SHARED STV_DEFAULT"
__nv_reservedSMEM_offset_0_alias:
	.zero		0


//--------------------- .nv.global                --------------------------
	.section	.nv.global,"aw",@nobits
.nv.global:
	.type		_ZN40_INTERNAL_d11ced85_4_k_cu_c691e860_261974cute1_E,@object
	.size		_ZN40_INTERNAL_d11ced85_4_k_cu_c691e860_261974cute1_E,(_ZN40_INTERNAL_d11ced85_4_k_cu_c691e860_261974cuda3std3__45__cpo6cbeginE - _ZN40_INTERNAL_d11ced85_4_k_cu_c691e860_261974cute1_E)
_ZN40_INTERNAL_d11ced85_4_k_cu_c691e860_261974cute1_E:
	.zero		1
	.type		_ZN40_INTERNAL_d11ced85_4_k_cu_c691e860_261974cuda3std3__45__cpo6cbeginE,@object
	.size		_ZN40_INTERNAL_d11ced85_4_k_cu_c691e860_261974cuda3std3__45__cpo6cbeginE,(_ZN40_INTERNAL_d11ced85_4_k_cu_c691e860_261974cuda3std3__48in_placeE - _ZN40_INTERNAL_d11ced85_4_k_cu_c691e860_261974cuda3std3__45__cpo6cbeginE)
_ZN40_INTERNAL_d11ced85_4_k_cu_c691e860_261974cuda3std3__45__cpo6cbeginE:
	.zero		1
	.type		_ZN40_INTERNAL_d11ced85_4_k_cu_c691e860_261974cuda3std3__48in_placeE,@object
	.size		_ZN40_INTERNAL_d11ced85_4_k_cu_c691e860_261974cuda3std3__48in_placeE,(_ZN40_INTERNAL_d11ced85_4_k_cu_c691e860_261974cuda3std6ranges3__45__cpo9iter_moveE - _ZN40_INTERNAL_d11ced85_4_k_cu_c691e860_261974cuda3std3__48in_placeE)
_ZN40_INTERNAL_d11ced85_4_k_cu_c691e860_261974cuda3std3__48in_placeE:
	.zero		1
	.type		_ZN40_INTERNAL_d11ced85_4_k_cu_c691e860_261974cuda3std6ranges3__45__cpo9iter_moveE,@object
	.size		_ZN40_INTERNAL_d11ced85_4_k_cu_c691e860_261974cuda3std6ranges3__45__cpo9iter_moveE,(_ZN40_INTERNAL_d11ced85_4_k_cu_c691e860_261974cuda3std3__45__cpo5beginE - _ZN40_INTERNAL_d11ced85_4_k_cu_c691e860_261974cuda3std6ranges3__45__cpo9iter_moveE)
_ZN40_INTERNAL_d11ced85_4_k_cu_c691e860_261974cuda3std6ranges3__45__cpo9iter_moveE:
	.zero		1
	.type		_ZN40_INTERNAL_d11ced85_4_k_cu_c691e860_261974cuda3std3__45__cpo5beginE,@object
	.size		_ZN40_INTERNAL_d11ced85_4_k_cu_c691e860_261974cuda3std3__45__cpo5beginE,(_ZN40_INTERNAL_d11ced85_4_k_cu_c691e860_261974cuda3std3__442_GLOBAL__N__d11ced85_4_k_cu_c691e860_261976ignoreE - _ZN40_INTERNAL_d11ced85_4_k_cu_c691e860_261974cuda3std3__45__cpo5beginE)
_ZN40_INTERNAL_d11ced85_4_k_cu_c691e860_261974cuda3std3__45__cpo5beginE:
	.zero		1
	.type		_ZN40_INTERNAL_d11ced85_4_k_cu_c691e860_261974cuda3std3__442_GLOBAL__N__d11ced85_4_k_cu_c691e860_261976ignoreE,@object
	.size		_ZN40_INTERNAL_d11ced85_4_k_cu_c691e860_261974cuda3std3__442_GLOBAL__N__d11ced85_4_k_cu_c691e860_261976ignoreE,(_ZN40_INTERNAL_d11ced85_4_k_cu_c691e860_261974cute7productE - _ZN40_INTERNAL_d11ced85_4_k_cu_c691e860_261974cuda3std3__442_GLOBAL__N__d11ced85_4_k_cu_c691e860_261976ignoreE)
_ZN40_INTERNAL_d11ced85_4_k_cu_c691e860_261974cuda3std3__442_GLOBAL__N__d11ced85_4_k_cu_c691e860_261976ignoreE:
	.zero		1
	.type		_ZN40_INTERNAL_d11ced85_4_k_cu_c691e860_261974cute7productE,@object
	.size		_ZN40_INTERNAL_d11ced85_4_k_cu_c691e860_261974cute7productE,(_ZN40_INTERNAL_d11ced85_4_k_cu_c691e860_261974cuda3std3__45__cpo3endE - _ZN40_INTERNAL_d11ced85_4_k_cu_c691e860_261974cute7productE)
_ZN40_INTERNAL_d11ced85_4_k_cu_c691e860_261974cute7productE:
	.zero		1
	.type		_ZN40_INTERNAL_d11ced85_4_k_cu_c691e860_261974cuda3std3__45__cpo3endE,@object
	.size		_ZN40_INTERNAL_d11ced85_4_k_cu_c691e860_261974cuda3std3__45__cpo3endE,(_ZN40_INTERNAL_d11ced85_4_k_cu_c691e860_261974cuda3std3__419piecewise_constructE - _ZN40_INTERNAL_d11ced85_4_k_cu_c691e860_261974cuda3std3__45__cpo3endE)
_ZN40_INTERNAL_d11ced85_4_k_cu_c691e860_261974cuda3std3__45__cpo3endE:
	.zero		1
	.type		_ZN40_INTERNAL_d11ced85_4_k_cu_c691e860_261974cuda3std3__419piecewise_constructE,@object
	.size		_ZN40_INTERNAL_d11ced85_4_k_cu_c691e860_261974cuda3std3__419piecewise_constructE,(_ZN40_INTERNAL_d11ced85_4_k_cu_c691e860_261974cuda3std3__45__cpo4cendE - _ZN40_INTERNAL_d11ced85_4_k_cu_c691e860_261974cuda3std3__419piecewise_constructE)
_ZN40_INTERNAL_d11ced85_4_k_cu_c691e860_261974cuda3std3__419piecewise_constructE:
	.zero		1
	.type		_ZN40_INTERNAL_d11ced85_4_k_cu_c691e860_261974cuda3std3__45__cpo4cendE,@object
	.size		_ZN40_INTERNAL_d11ced85_4_k_cu_c691e860_261974cuda3std3__45__cpo4cendE,(_ZN40_INTERNAL_d11ced85_4_k_cu_c691e860_261974cuda3std6ranges3__45__cpo4swapE - _ZN40_INTERNAL_d11ced85_4_k_cu_c691e860_261974cuda3std3__45__cpo4cendE)
_ZN40_INTERNAL_d11ced85_4_k_cu_c691e860_261974cuda3std3__45__cpo4cendE:
	.zero		1
	.type		_ZN40_INTERNAL_d11ced85_4_k_cu_c691e860_261974cuda3std6ranges3__45__cpo4swapE,@object
	.size		_ZN40_INTERNAL_d11ced85_4_k_cu_c691e860_261974cuda3std6ranges3__45__cpo4swapE,(.L_8 - _ZN40_INTERNAL_d11ced85_4_k_cu_c691e860_261974cuda3std6ranges3__45__cpo4swapE)
_ZN40_INTERNAL_d11ced85_4_k_cu_c691e860_261974cuda3std6ranges3__45__cpo4swapE:
	.zero		1
.L_8:


//--------------------- .nv.constant0._ZN7cutlass13device_kernelINS_4gemm6kernel13GemmUniversalIN4cute5tupleIJiiiiEEENS1_10collective13CollectiveMmaINS1_34MainloopSm90TmaGmmaWarpSpecializedILi3ENS5_IJNS4_1CILi2EEENSA_ILi4EEENSA_ILi1EEEEEENS1_35KernelTmaWarpSpecializedCooperativeEEENS5_IJNSA_ILi128EEESH_NSA_ILi64EEEEEENS_6half_tENS5_IJSD_llEEESK_SL_NS4_8TiledMMAINS4_8MMA_AtomIJNS4_4SM904GMMA26MMA_64x128x16_F32F16F16_SSILNSP_5MajorE1ELSR_1ELNSP_7ScaleInE1ELSS_1EEEEEENS4_6LayoutINS5_IJSB_SD_SD_EEENS5_IJSD_NSA_ILi0EEESX_EEEEENS5_IJNS4_10UnderscoreES10_S10_EEEEENS4_23SM90_TMA_LOAD_MULTICASTENS4_14ComposedLayoutINS4_7SwizzleILi3ELi4ELi3EEENS4_18smem_ptr_flag_bitsILi16EEENSV_INS5_IJSI_NSA_ILi8EEEEEENS5_IJSD_SI_EEEEEEEvNS4_8identityES13_S1D_vS1E_EENS_8epilogue10collective6detail29Sm90TmaWarpSpecializedAdapterINS1H_15DefaultEpilogueISK_NS5_IJlSD_lEEES1L_NS1G_6thread17LinearCombinationISK_Li1EffLNS1M_9ScaleType4KindE0ELNS_15FloatRoundStyleE2ESK_EENS1_15EpilogueDefaultEEEEEvvEEEEvNT_6ParamsE --------------------------
	.section	.nv.constant0._ZN7cutlass13device_kernelINS_4gemm6kernel13GemmUniversalIN4cute5tupleIJiiiiEEENS1_10collective13CollectiveMmaINS1_34MainloopSm90TmaGmmaWarpSpecializedILi3ENS5_IJNS4_1CILi2EEENSA_ILi4EEENSA_ILi1EEEEEENS1_35KernelTmaWarpSpecializedCooperativeEEENS5_IJNSA_ILi128EEESH_NSA_ILi64EEEEEENS_6half_tENS5_IJSD_llEEESK_SL_NS4_8TiledMMAINS4_8MMA_AtomIJNS4_4SM904GMMA26MMA_64x128x16_F32F16F16_SSILNSP_5MajorE1ELSR_1ELNSP_7ScaleInE1ELSS_1EEEEEENS4_6LayoutINS5_IJSB_SD_SD_EEENS5_IJSD_NSA_ILi0EEESX_EEEEENS5_IJNS4_10UnderscoreES10_S10_EEEEENS4_23SM90_TMA_LOAD_MULTICASTENS4_14ComposedLayoutINS4_7SwizzleILi3ELi4ELi3EEENS4_18smem_ptr_flag_bitsILi16EEENSV_INS5_IJSI_NSA_ILi8EEEEEENS5_IJSD_SI_EEEEEEEvNS4_8identityES13_S1D_vS1E_EENS_8epilogue10collective6detail29Sm90TmaWarpSpecializedAdapterINS1H_15DefaultEpilogueISK_NS5_IJlSD_lEEES1L_NS1G_6thread17LinearCombinationISK_Li1EffLNS1M_9ScaleType4KindE0ELNS_15FloatRoundStyleE2ESK_EENS1_15EpilogueDefaultEEEEEvvEEEEvNT_6ParamsE,"a",@progbits
	.sectionflags	@""
	.align	4
.nv.constant0._ZN7cutlass13device_kernelINS_4gemm6kernel13GemmUniversalIN4cute5tupleIJiiiiEEENS1_10collective13CollectiveMmaINS1_34MainloopSm90TmaGmmaWarpSpecializedILi3ENS5_IJNS4_1CILi2EEENSA_ILi4EEENSA_ILi1EEEEEENS1_35KernelTmaWarpSpecializedCooperativeEEENS5_IJNSA_ILi128EEESH_NSA_ILi64EEEEEENS_6half_tENS5_IJSD_llEEESK_SL_NS4_8TiledMMAINS4_8MMA_AtomIJNS4_4SM904GMMA26MMA_64x128x16_F32F16F16_SSILNSP_5MajorE1ELSR_1ELNSP_7ScaleInE1ELSS_1EEEEEENS4_6LayoutINS5_IJSB_SD_SD_EEENS5_IJSD_NSA_ILi0EEESX_EEEEENS5_IJNS4_10UnderscoreES10_S10_EEEEENS4_23SM90_TMA_LOAD_MULTICASTENS4_14ComposedLayoutINS4_7SwizzleILi3ELi4ELi3EEENS4_18smem_ptr_flag_bitsILi16EEENSV_INS5_IJSI_NSA_ILi8EEEEEENS5_IJSD_SI_EEEEEEEvNS4_8identityES13_S1D_vS1E_EENS_8epilogue10collective6detail29Sm90TmaWarpSpecializedAdapterINS1H_15DefaultEpilogueISK_NS5_IJlSD_lEEES1L_NS1G_6thread17LinearCombinationISK_Li1EffLNS1M_9ScaleType4KindE0ELNS_15FloatRoundStyleE2ESK_EENS1_15EpilogueDefaultEEEEEvvEEEEvNT_6ParamsE:
	.zero		1664


//--------------------- SYMBOLS --------------------------

	.type		.nv.reservedSmem.offset0,@object
	.size		.nv.reservedSmem.offset0,0x4
	.type		__assertfail,@function
